# CuTe-DSL kernel — source=fa4 family=fa4_bwd_sm90
# config = {"dtype": "BFloat16", "causal": true, "head_dim": 128}


// ===== COMPILED SASS (sm_90) =====

	.headerflags	@"EF_CUDA_TEXMODE_UNIFIED EF_CUDA_64BIT_ADDRESS EF_CUDA_ACCELERATORS EF_CUDA_SM90 EF_CUDA_VIRTUAL_SM(EF_CUDA_SM90)"
	.elftype	@"ET_EXEC"


//--------------------- .nv.info                  --------------------------
	.section	.nv.info,"",@"SHT_CUDA_INFO"
	.align	4


	//----- nvinfo : EIATTR_REGCOUNT
	.align		4
        /*0000*/ 	.byte	0x04, 0x2f
        /*0002*/ 	.short	(.L_1 - .L_0)
	.align		4
.L_0:
        /*0004*/ 	.word	index@(kernel_cutlass_kernel_flash_attncuteflash_bwd_sm90FlashAttentionBackwardSm90_object_at__tensor0000o12811101213_tensor0000o12811101213_tensor0000o12811101213_tensor0000o12811101213_tensor0_0)
        /*0008*/ 	.word	0x000000a8


	//----- nvinfo : EIATTR_FRAME_SIZE
	.align		4
.L_1:
        /*000c*/ 	.byte	0x04, 0x11
        /*000e*/ 	.short	(.L_3 - .L_2)
	.align		4
.L_2:
        /*0010*/ 	.word	index@(kernel_cutlass_kernel_flash_attncuteflash_bwd_sm90FlashAttentionBackwardSm90_object_at__tensor0000o12811101213_tensor0000o12811101213_tensor0000o12811101213_tensor0000o12811101213_tensor0_0)
        /*0014*/ 	.word	0x00000000


	//----- nvinfo : EIATTR_MIN_STACK_SIZE
	.align		4
.L_3:
        /*0018*/ 	.byte	0x04, 0x12
        /*001a*/ 	.short	(.L_5 - .L_4)
	.align		4
.L_4:
        /*001c*/ 	.word	index@(kernel_cutlass_kernel_flash_attncuteflash_bwd_sm90FlashAttentionBackwardSm90_object_at__tensor0000o12811101213_tensor0000o12811101213_tensor0000o12811101213_tensor0000o12811101213_tensor0_0)
        /*0020*/ 	.word	0x00000000
.L_5:


//--------------------- .nv.info.kernel_cutlass_kernel_flash_attncuteflash_bwd_sm90FlashAttentionBackwardSm90_object_at__tensor0000o12811101213_tensor0000o12811101213_tensor0000o12811101213_tensor0000o12811101213_tensor0_0 --------------------------
	.section	.nv.info.kernel_cutlass_kernel_flash_attncuteflash_bwd_sm90FlashAttentionBackwardSm90_object_at__tensor0000o12811101213_tensor0000o12811101213_tensor0000o12811101213_tensor0000o12811101213_tensor0_0,"",@"SHT_CUDA_INFO"
	.sectionflags	@""
	.align	4


	//----- nvinfo : EIATTR_CUDA_API_VERSION
	.align		4
        /*0000*/ 	.byte	0x04, 0x37
        /*0002*/ 	.short	(.L_7 - .L_6)
.L_6:
        /*0004*/ 	.word	0x00000081


	//----- nvinfo : EIATTR_KPARAM_INFO
	.align		4
.L_7:
        /*0008*/ 	.byte	0x04, 0x17
        /*000a*/ 	.short	(.L_9 - .L_8)
.L_8:
        /*000c*/ 	.word	0x00000000
        /*0010*/ 	.short	0x0018
        /*0012*/ 	.short	0x0400
        /*0014*/ 	.byte	0x00, 0xf0, 0x31, 0x00


	//----- nvinfo : EIATTR_KPARAM_INFO
	.align		4
.L_9:
        /*0018*/ 	.byte	0x04, 0x17
        /*001a*/ 	.short	(.L_11 - .L_10)
.L_10:
        /*001c*/ 	.word	0x00000000
        /*0020*/ 	.short	0x0017
        /*0022*/ 	.short	0x03fc
        /*0024*/ 	.byte	0x00, 0xf0, 0x11, 0x00


	//----- nvinfo : EIATTR_KPARAM_INFO
	.align		4
.L_11:
        /*0028*/ 	.byte	0x04, 0x17
        /*002a*/ 	.short	(.L_13 - .L_12)
.L_12:
        /*002c*/ 	.word	0x00000000
        /*0030*/ 	.short	0x0016
        /*0032*/ 	.short	0x03f8
        /*0034*/ 	.byte	0x00, 0xf0, 0x11, 0x00


	//----- nvinfo : EIATTR_KPARAM_INFO
	.align		4
.L_13:
        /*0038*/ 	.byte	0x04, 0x17
        /*003a*/ 	.short	(.L_15 - .L_14)
.L_14:
        /*003c*/ 	.word	0x00000000
        /*0040*/ 	.short	0x0015
        /*0042*/ 	.short	0x03f4
        /*0044*/ 	.byte	0x00, 0xf0, 0x11, 0x00


	//----- nvinfo : EIATTR_KPARAM_INFO
	.align		4
.L_15:
        /*0048*/ 	.byte	0x04, 0x17
        /*004a*/ 	.short	(.L_17 - .L_16)
.L_16:
        /*004c*/ 	.word	0x00000000
        /*0050*/ 	.short	0x0014
        /*0052*/ 	.short	0x03f0
        /*0054*/ 	.byte	0x00, 0xf0, 0x11, 0x00


	//----- nvinfo : EIATTR_KPARAM_INFO
	.align		4
.L_17:
        /*0058*/ 	.byte	0x04, 0x17
        /*005a*/ 	.short	(.L_19 - .L_18)
.L_18:
        /*005c*/ 	.word	0x00000000
        /*0060*/ 	.short	0x0013
        /*0062*/ 	.short	0x03ec
        /*0064*/ 	.byte	0x00, 0xf0, 0x11, 0x00


	//----- nvinfo : EIATTR_KPARAM_INFO
	.align		4
.L_19:
        /*0068*/ 	.byte	0x04, 0x17
        /*006a*/ 	.short	(.L_21 - .L_20)
.L_20:
        /*006c*/ 	.word	0x00000000
        /*0070*/ 	.short	0x0012
        /*0072*/ 	.short	0x03eb
        /*0074*/ 	.byte	0x00, 0xf0, 0x05, 0x00


	//----- nvinfo : EIATTR_KPARAM_INFO
	.align		4
.L_21:
        /*0078*/ 	.byte	0x04, 0x17
        /*007a*/ 	.short	(.L_23 - .L_22)
.L_22:
        /*007c*/ 	.word	0x00000000
        /*0080*/ 	.short	0x0011
        /*0082*/ 	.short	0x03ea
        /*0084*/ 	.byte	0x00, 0xf0, 0x05, 0x00


	//----- nvinfo : EIATTR_KPARAM_INFO
	.align		4
.L_23:
        /*0088*/ 	.byte	0x04, 0x17
        /*008a*/ 	.short	(.L_25 - .L_24)
.L_24:
        /*008c*/ 	.word	0x00000000
        /*0090*/ 	.short	0x0010
        /*0092*/ 	.short	0x03e9
        /*0094*/ 	.byte	0x00, 0xf0, 0x05, 0x00


	//----- nvinfo : EIATTR_KPARAM_INFO
	.align		4
.L_25:
        /*0098*/ 	.byte	0x04, 0x17
        /*009a*/ 	.short	(.L_27 - .L_26)
.L_26:
        /*009c*/ 	.word	0x00000000
        /*00a0*/ 	.short	0x000f
        /*00a2*/ 	.short	0x03e8
        /*00a4*/ 	.byte	0x00, 0xf0, 0x05, 0x00


	//----- nvinfo : EIATTR_KPARAM_INFO
	.align		4
.L_27:
        /*00a8*/ 	.byte	0x04, 0x17
        /*00aa*/ 	.short	(.L_29 - .L_28)
.L_28:
        /*00ac*/ 	.word	0x00000000
        /*00b0*/ 	.short	0x000e
        /*00b2*/ 	.short	0x03c0
        /*00b4*/ 	.byte	0x00, 0xf0, 0xa1, 0x00


	//----- nvinfo : EIATTR_KPARAM_INFO
	.align		4
.L_29:
        /*00b8*/ 	.byte	0x04, 0x17
        /*00ba*/ 	.short	(.L_31 - .L_30)
.L_30:
        /*00bc*/ 	.word	0x00000000
        /*00c0*/ 	.short	0x000d
        /*00c2*/ 	.short	0x0398
        /*00c4*/ 	.byte	0x00, 0xf0, 0xa1, 0x00


	//----- nvinfo : EIATTR_KPARAM_INFO
	.align		4
.L_31:
        /*00c8*/ 	.byte	0x04, 0x17
        /*00ca*/ 	.short	(.L_33 - .L_32)
.L_32:
        /*00cc*/ 	.word	0x00000000
        /*00d0*/ 	.short	0x000c
        /*00d2*/ 	.short	0x0370
        /*00d4*/ 	.byte	0x00, 0xf0, 0xa1, 0x00


	//----- nvinfo : EIATTR_KPARAM_INFO
	.align		4
.L_33:
        /*00d8*/ 	.byte	0x04, 0x17
        /*00da*/ 	.short	(.L_35 - .L_34)
.L_34:
        /*00dc*/ 	.word	0x00000000
        /*00e0*/ 	.short	0x000b
        /*00e2*/ 	.short	0x02f0
        /*00e4*/ 	.byte	0x00, 0xf0, 0x01, 0x02


	//----- nvinfo : EIATTR_KPARAM_INFO
	.align		4
.L_35:
        /*00e8*/ 	.byte	0x04, 0x17
        /*00ea*/ 	.short	(.L_37 - .L_36)
.L_36:
        /*00ec*/ 	.word	0x00000000
        /*00f0*/ 	.short	0x000a
        /*00f2*/ 	.short	0x0270
        /*00f4*/ 	.byte	0x00, 0xf0, 0x01, 0x02


	//----- nvinfo : EIATTR_KPARAM_INFO
	.align		4
.L_37:
        /*00f8*/ 	.byte	0x04, 0x17
        /*00fa*/ 	.short	(.L_39 - .L_38)
.L_38:
        /*00fc*/ 	.word	0x00000000
        /*0100*/ 	.short	0x0009
        /*0102*/ 	.short	0x01f0
        /*0104*/ 	.byte	0x00, 0xf0, 0x01, 0x02


	//----- nvinfo : EIATTR_KPARAM_INFO
	.align		4
.L_39:
        /*0108*/ 	.byte	0x04, 0x17
        /*010a*/ 	.short	(.L_41 - .L_40)
.L_40:
        /*010c*/ 	.word	0x00000000
        /*0110*/ 	.short	0x0008
        /*0112*/ 	.short	0x0170
        /*0114*/ 	.byte	0x00, 0xf0, 0x01, 0x02


	//----- nvinfo : EIATTR_KPARAM_INFO
	.align		4
.L_41:
        /*0118*/ 	.byte	0x04, 0x17
        /*011a*/ 	.short	(.L_43 - .L_42)
.L_42:
        /*011c*/ 	.word	0x00000000
        /*0120*/ 	.short	0x0007
        /*0122*/ 	.short	0x00f0
        /*0124*/ 	.byte	0x00, 0xf0, 0x01, 0x02


	//----- nvinfo : EIATTR_KPARAM_INFO
	.align		4
.L_43:
        /*0128*/ 	.byte	0x04, 0x17
        /*012a*/ 	.short	(.L_45 - .L_44)
.L_44:
        /*012c*/ 	.word	0x00000000
        /*0130*/ 	.short	0x0006
        /*0132*/ 	.short	0x0070
        /*0134*/ 	.byte	0x00, 0xf0, 0x01, 0x02


	//----- nvinfo : EIATTR_KPARAM_INFO
	.align		4
.L_45:
        /*0138*/ 	.byte	0x04, 0x17
        /*013a*/ 	.short	(.L_47 - .L_46)
.L_46:
        /*013c*/ 	.word	0x00000000
        /*0140*/ 	.short	0x0005
        /*0142*/ 	.short	0x003c
        /*0144*/ 	.byte	0x00, 0xf0, 0x31, 0x00


	//----- nvinfo : EIATTR_KPARAM_INFO
	.align		4
.L_47:
        /*0148*/ 	.byte	0x04, 0x17
        /*014a*/ 	.short	(.L_49 - .L_48)
.L_48:
        /*014c*/ 	.word	0x00000000
        /*0150*/ 	.short	0x0004
        /*0152*/ 	.short	0x0030
        /*0154*/ 	.byte	0x00, 0xf0, 0x31, 0x00


	//----- nvinfo : EIATTR_KPARAM_INFO
	.align		4
.L_49:
        /*0158*/ 	.byte	0x04, 0x17
        /*015a*/ 	.short	(.L_51 - .L_50)
.L_50:
        /*015c*/ 	.word	0x00000000
        /*0160*/ 	.short	0x0003
        /*0162*/ 	.short	0x0024
        /*0164*/ 	.byte	0x00, 0xf0, 0x31, 0x00


	//----- nvinfo : EIATTR_KPARAM_INFO
	.align		4
.L_51:
        /*0168*/ 	.byte	0x04, 0x17
        /*016a*/ 	.short	(.L_53 - .L_52)
.L_52:
        /*016c*/ 	.word	0x00000000
        /*0170*/ 	.short	0x0002
        /*0172*/ 	.short	0x0018
        /*0174*/ 	.byte	0x00, 0xf0, 0x31, 0x00


	//----- nvinfo : EIATTR_KPARAM_INFO
	.align		4
.L_53:
        /*0178*/ 	.byte	0x04, 0x17
        /*017a*/ 	.short	(.L_55 - .L_54)
.L_54:
        /*017c*/ 	.word	0x00000000
        /*0180*/ 	.short	0x0001
        /*0182*/ 	.short	0x000c
        /*0184*/ 	.byte	0x00, 0xf0, 0x31, 0x00


	//----- nvinfo : EIATTR_KPARAM_INFO
	.align		4
.L_55:
        /*0188*/ 	.byte	0x04, 0x17
        /*018a*/ 	.short	(.L_57 - .L_56)
.L_56:
        /*018c*/ 	.word	0x00000000
        /*0190*/ 	.short	0x0000
        /*0192*/ 	.short	0x0000
        /*0194*/ 	.byte	0x00, 0xf0, 0x31, 0x00


	//----- nvinfo : EIATTR_SPARSE_MMA_MASK
	.align		4
.L_57:
        /*0198*/ 	.byte	0x03, 0x50
        /*019a*/ 	.short	0x0000


	//----- nvinfo : EIATTR_MAXREG_COUNT
	.align		4
        /*019c*/ 	.byte	0x03, 0x1b
        /*019e*/ 	.short	0x00a8


	//----- nvinfo : EIATTR_COOP_GROUP_MASK_REGIDS
	.align		4
        /*01a0*/ 	.byte	0x04, 0x29
        /*01a2*/ 	.short	(.L_59 - .L_58)


	//   ....[0]....
.L_58:
        /*01a4*/ 	.word	0xffffffff


	//----- nvinfo : EIATTR_COOP_GROUP_INSTR_OFFSETS
	.align		4
.L_59:
        /*01a8*/ 	.byte	0x04, 0x28
        /*01aa*/ 	.short	(.L_61 - .L_60)


	//   ....[0]....
.L_60:
        /*01ac*/ 	.word	0x00002280


	//----- nvinfo : EIATTR_REG_RECONFIG
	.align		4
.L_61:
        /*01b0*/ 	.byte	0x01, 0x54
	.zero		2


	//----- nvinfo : EIATTR_MBARRIER_INSTR_OFFSETS
	.align		4
        /*01b4*/ 	.byte	0x04, 0x39
        /*01b6*/ 	.short	(.L_63 - .L_62)


	//   ....[0]....
.L_62:
        /*01b8*/ 	.word	0x000002d0
        /*01bc*/ 	.word	0x000000ff
        /*01c0*/ 	.word	0x00000000
        /*01c4*/ 	.short	0x0100
        /*01c6*/ 	.byte	0x08
	.zero		1


	//   ....[1]....
        /*01c8*/ 	.word	0x000002e0
        /*01cc*/ 	.word	0x000000ff
        /*01d0*/ 	.word	0x00000008
        /*01d4*/ 	.short	0x0100
        /*01d6*/ 	.byte	0x08
	.zero		1


	//   ....[2]....
        /*01d8*/ 	.word	0x000002f0
        /*01dc*/ 	.word	0x000000ff
        /*01e0*/ 	.word	0x00000010
        /*01e4*/ 	.short	0x0100
        /*01e6*/ 	.byte	0x08
	.zero		1


	//   ....[3]....
        /*01e8*/ 	.word	0x00000300
        /*01ec*/ 	.word	0x000000ff
        /*01f0*/ 	.word	0x00000018
        /*01f4*/ 	.short	0x0100
        /*01f6*/ 	.byte	0x08
	.zero		1


	//   ....[4]....
        /*01f8*/ 	.word	0x00000310
        /*01fc*/ 	.word	0x000000ff
        /*0200*/ 	.word	0x00000020
        /*0204*/ 	.short	0x0100
        /*0206*/ 	.byte	0x09
	.zero		1


	//   ....[5]....
        /*0208*/ 	.word	0x00000320
        /*020c*/ 	.word	0x000000ff
        /*0210*/ 	.word	0x00000028
        /*0214*/ 	.short	0x0100
        /*0216*/ 	.byte	0x09
	.zero		1


	//   ....[6]....
        /*0218*/ 	.word	0x00000330
        /*021c*/ 	.word	0x000000ff
        /*0220*/ 	.word	0x00000030
        /*0224*/ 	.short	0x0100
        /*0226*/ 	.byte	0x09
	.zero		1


	//   ....[7]....
        /*0228*/ 	.word	0x00000340
        /*022c*/ 	.word	0x000000ff
        /*0230*/ 	.word	0x00000038
        /*0234*/ 	.short	0x0100
        /*0236*/ 	.byte	0x09
	.zero		1


	//   ....[8]....
        /*0238*/ 	.word	0x00000550
        /*023c*/ 	.word	0x000000ff
        /*0240*/ 	.word	0x00000010
        /*0244*/ 	.short	0x010a
        /*0246*/ 	.byte	0x19
	.zero		1


	//   ....[9]....
        /*0248*/ 	.word	0x00000980
        /*024c*/ 	.word	0x000000ff
        /*0250*/ 	.word	0x00000030
        /*0254*/ 	.short	0x010a
        /*0256*/ 	.byte	0x19
	.zero		1


	//   ....[10]....
        /*0258*/ 	.word	0x00000e70
        /*025c*/ 	.word	0x000000ff
        /*0260*/ 	.word	0x00000018
        /*0264*/ 	.short	0x010a
        /*0266*/ 	.byte	0x19
	.zero		1


	//   ....[11]....
        /*0268*/ 	.word	0x00001040
        /*026c*/ 	.word	0x000000ff
        /*0270*/ 	.word	0x00000038
        /*0274*/ 	.short	0x010a
        /*0276*/ 	.byte	0x19
	.zero		1


	//   ....[12]....
        /*0278*/ 	.word	0x00001260
        /*027c*/ 	.word	0x000000ff
        /*0280*/ 	.word	0x00000010
        /*0284*/ 	.short	0x010a
        /*0286*/ 	.byte	0x19
	.zero		1


	//   ....[13]....
        /*0288*/ 	.word	0x00001480
        /*028c*/ 	.word	0x000000ff
        /*0290*/ 	.word	0x00000030
        /*0294*/ 	.short	0x010a
        /*0296*/ 	.byte	0x19
	.zero		1


	//   ....[14]....
        /*0298*/ 	.word	0x00001730
        /*029c*/ 	.word	0x000000ff
        /*02a0*/ 	.word	0x00000018
        /*02a4*/ 	.short	0x010a
        /*02a6*/ 	.byte	0x19
	.zero		1


	//   ....[15]....
        /*02a8*/ 	.word	0x00001980
        /*02ac*/ 	.word	0x000000ff
        /*02b0*/ 	.word	0x00000038
        /*02b4*/ 	.short	0x010a
        /*02b6*/ 	.byte	0x19
	.zero		1


	//   ....[16]....
        /*02b8*/ 	.word	0x00002af0
        /*02bc*/ 	.word	0x000000ff
        /*02c0*/ 	.word	0x00000000
        /*02c4*/ 	.short	0x010a
        /*02c6*/ 	.byte	0x16
	.zero		1


	//   ....[17]....
        /*02c8*/ 	.word	0x00002b70
        /*02cc*/ 	.word	0x000000ff
        /*02d0*/ 	.word	0x00000000
        /*02d4*/ 	.short	0x010a
        /*02d6*/ 	.byte	0x16
	.zero		1


	//   ....[18]....
        /*02d8*/ 	.word	0x00002e70
        /*02dc*/ 	.word	0x000000ff
        /*02e0*/ 	.word	0x00000020
        /*02e4*/ 	.short	0x010a
        /*02e6*/ 	.byte	0x16
	.zero		1


	//   ....[19]....
        /*02e8*/ 	.word	0x00002e90
        /*02ec*/ 	.word	0x000000ff
        /*02f0*/ 	.word	0x00000020
        /*02f4*/ 	.short	0x010a
        /*02f6*/ 	.byte	0x16
	.zero		1


	//   ....[20]....
        /*02f8*/ 	.word	0x00004890
        /*02fc*/ 	.word	0x000000ff
        /*0300*/ 	.word	0x00000030
        /*0304*/ 	.short	0x0101
        /*0306*/ 	.byte	0x16
	.zero		1


	//   ....[21]....
        /*0308*/ 	.word	0x00004b10
        /*030c*/ 	.word	0x000000ff
        /*0310*/ 	.word	0x00000010
        /*0314*/ 	.short	0x0101
        /*0316*/ 	.byte	0x16
	.zero		1


	//   ....[22]....
        /*0318*/ 	.word	0x00005aa0
        /*031c*/ 	.word	0x00000005
        /*0320*/ 	.word	0x00000010
        /*0324*/ 	.short	0x010a
        /*0326*/ 	.byte	0x3f
	.zero		1


	//   ....[23]....
        /*0328*/ 	.word	0x00005b20
        /*032c*/ 	.word	0x00000005
        /*0330*/ 	.word	0x00000030
        /*0334*/ 	.short	0x010a
        /*0336*/ 	.byte	0x3f
	.zero		1


	//   ....[24]....
        /*0338*/ 	.word	0x00005b90
        /*033c*/ 	.word	0x00000009
        /*0340*/ 	.word	0x00000018
        /*0344*/ 	.short	0x010a
        /*0346*/ 	.byte	0x3f
	.zero		1


	//   ....[25]....
        /*0348*/ 	.word	0x00005c00
        /*034c*/ 	.word	0x00000009
        /*0350*/ 	.word	0x00000038
        /*0354*/ 	.short	0x010a
        /*0356*/ 	.byte	0x3f
	.zero		1


	//   ....[26]....
        /*0358*/ 	.word	0x00005c80
        /*035c*/ 	.word	0x00000009
        /*0360*/ 	.word	0x00000010
        /*0364*/ 	.short	0x010a
        /*0366*/ 	.byte	0x3f
	.zero		1


	//   ....[27]....
        /*0368*/ 	.word	0x00005cf0
        /*036c*/ 	.word	0x00000009
        /*0370*/ 	.word	0x00000030
        /*0374*/ 	.short	0x010a
        /*0376*/ 	.byte	0x3f
	.zero		1


	//   ....[28]....
        /*0378*/ 	.word	0x00005d60
        /*037c*/ 	.word	0x00000005
        /*0380*/ 	.word	0x00000018
        /*0384*/ 	.short	0x010a
        /*0386*/ 	.byte	0x3f
	.zero		1


	//   ....[29]....
        /*0388*/ 	.word	0x00005dd0
        /*038c*/ 	.word	0x00000005
        /*0390*/ 	.word	0x00000038
        /*0394*/ 	.short	0x010a
        /*0396*/ 	.byte	0x3f
	.zero		1


	//   ....[30]....
        /*0398*/ 	.word	0x00005e50
        /*039c*/ 	.word	0x0000000f
        /*03a0*/ 	.word	0x00000000
        /*03a4*/ 	.short	0x010a
        /*03a6*/ 	.byte	0x3f
	.zero		1


	//   ....[31]....
        /*03a8*/ 	.word	0x00005ec0
        /*03ac*/ 	.word	0x0000000d
        /*03b0*/ 	.word	0x00000020
        /*03b4*/ 	.short	0x010a
        /*03b6*/ 	.byte	0x3f
	.zero		1


	//----- nvinfo : EIATTR_NUM_MBARRIERS
	.align		4
.L_63:
        /*03b8*/ 	.byte	0x03, 0x38
        /*03ba*/ 	.short	0x0008


	//----- nvinfo : EIATTR_EXIT_INSTR_OFFSETS
	.align		4
        /*03bc*/ 	.byte	0x04, 0x1c
        /*03be*/ 	.short	(.L_65 - .L_64)


	//   ....[0]....
.L_64:
        /*03c0*/ 	.word	0x00001ba0


	//   ....[1]....
        /*03c4*/ 	.word	0x00005980


	//   ....[2]....
        /*03c8*/ 	.word	0x00005a60


	//----- nvinfo : EIATTR_REQNTID
	.align		4
.L_65:
        /*03cc*/ 	.byte	0x04, 0x10
        /*03ce*/ 	.short	(.L_67 - .L_66)
.L_66:
        /*03d0*/ 	.word	0x00000180
        /*03d4*/ 	.word	0x00000001
        /*03d8*/ 	.word	0x00000001


	//----- nvinfo : EIATTR_CBANK_PARAM_SIZE
	.align		4
.L_67:
        /*03dc*/ 	.byte	0x03, 0x19
        /*03de*/ 	.short	0x040c


	//----- nvinfo : EIATTR_PARAM_CBANK
	.align		4
        /*03e0*/ 	.byte	0x04, 0x0a
        /*03e2*/ 	.short	(.L_69 - .L_68)
	.align		4
.L_68:
        /*03e4*/ 	.word	index@(.nv.constant0.kernel_cutlass_kernel_flash_attncuteflash_bwd_sm90FlashAttentionBackwardSm90_object_at__tensor0000o12811101213_tensor0000o12811101213_tensor0000o12811101213_tensor0000o12811101213_tensor0_0)
        /*03e8*/ 	.short	0x0210
        /*03ea*/ 	.short	0x040c


	//----- nvinfo : EIATTR_SW_WAR
	.align		4
.L_69:
        /*03ec*/ 	.byte	0x04, 0x36
        /*03ee*/ 	.short	(.L_71 - .L_70)
.L_70:
        /*03f0*/ 	.word	0x00000008
.L_71:


//--------------------- .nv.callgraph             --------------------------
	.section	.nv.callgraph,"",@"SHT_CUDA_CALLGRAPH"
	.align	4
	.sectionentsize	8
	.align		4
        /*0000*/ 	.word	0x00000000
	.align		4
        /*0004*/ 	.word	0xffffffff
	.align		4
        /*0008*/ 	.word	0x00000000
	.align		4
        /*000c*/ 	.word	0xfffffffe
	.align		4
        /*0010*/ 	.word	0x00000000
	.align		4
        /*0014*/ 	.word	0xfffffffd
	.align		4
        /*0018*/ 	.word	0x00000000
	.align		4
        /*001c*/ 	.word	0xfffffffc


//--------------------- .text.kernel_cutlass_kernel_flash_attncuteflash_bwd_sm90FlashAttentionBackwardSm90_object_at__tensor0000o12811101213_tensor0000o12811101213_tensor0000o12811101213_tensor0000o12811101213_tensor0_0 --------------------------
	.section	.text.kernel_cutlass_kernel_flash_attncuteflash_bwd_sm90FlashAttentionBackwardSm90_object_at__tensor0000o12811101213_tensor0000o12811101213_tensor0000o12811101213_tensor0000o12811101213_tensor0_0,"ax",@progbits
	.sectionflags	@"SHF_BARRIERS=16"
	.align	128
        .global         kernel_cutlass_kernel_flash_attncuteflash_bwd_sm90FlashAttentionBackwardSm90_object_at__tensor0000o12811101213_tensor0000o12811101213_tensor0000o12811101213_tensor0000o12811101213_tensor0_0
        .type           kernel_cutlass_kernel_flash_attncuteflash_bwd_sm90FlashAttentionBackwardSm90_object_at__tensor0000o12811101213_tensor0000o12811101213_tensor0000o12811101213_tensor0000o12811101213_tensor0_0,@function
        .size           kernel_cutlass_kernel_flash_attncuteflash_bwd_sm90FlashAttentionBackwardSm90_object_at__tensor0000o12811101213_tensor0000o12811101213_tensor0000o12811101213_tensor0000o12811101213_tensor0_0,(.L_x_40 - kernel_cutlass_kernel_flash_attncuteflash_bwd_sm90FlashAttentionBackwardSm90_object_at__tensor0000o12811101213_tensor0000o12811101213_tensor0000o12811101213_tensor0000o12811101213_tensor0_0)
        .other          kernel_cutlass_kernel_flash_attncuteflash_bwd_sm90FlashAttentionBackwardSm90_object_at__tensor0000o12811101213_tensor0000o12811101213_tensor0000o12811101213_tensor0000o12811101213_tensor0_0,@"STO_CUDA_ENTRY STV_DEFAULT"
kernel_cutlass_kernel_flash_attncuteflash_bwd_sm90FlashAttentionBackwardSm90_object_at__tensor0000o12811101213_tensor0000o12811101213_tensor0000o12811101213_tensor0000o12811101213_tensor0_0:
.text.kernel_cutlass_kernel_flash_attncuteflash_bwd_sm90FlashAttentionBackwardSm90_object_at__tensor0000o12811101213_tensor0000o12811101213_tensor0000o12811101213_tensor0000o12811101213_tensor0_0:
[----:B------:R-:W1:Y:S01]  /*0000*/  LDC R1, c[0x0][0x28] ;  /* 0x00000a00ff017b82 */ /* 0x000e620000000800 */
[----:B------:R-:W2:Y:S02]  /*0010*/  S2R R10, SR_TID.X ;  /* 0x00000000000a7919 */ /* 0x000ea40000002100 */
[----:B--2---:R-:W-:-:S04]  /*0020*/  SHF.R.U32.HI R0, RZ, 0x5, R10 ;  /* 0x00000005ff007819 */ /* 0x004fc8000001160a */
[----:B------:R-:W-:-:S13]  /*0030*/  ISETP.NE.AND P0, PT, R0, RZ, PT ;  /* 0x000000ff0000720c */ /* 0x000fda0003f05270 */
[----:B-1----:R-:W-:Y:S05]  /*0040*/  @P0 BRA `(.L_x_0) ;  /* 0x0000000000c40947 */ /* 0x002fea0003800000 */
[----:B------:R-:W1:Y:S01]  /*0050*/  S2UR UR8, SR_CgaCtaId ;  /* 0x00000000000879c3 */ /* 0x000e620000008800 */
[----:B------:R-:W-:Y:S01]  /*0060*/  ULDC.64 UR12, c[0x0][0x198] ;  /* 0x00006600000c7ab9 */ /* 0x000fe20000000a00 */
[----:B------:R-:W-:Y:S01]  /*0070*/  UMOV UR4, 0x400 ;  /* 0x0000040000047882 */ /* 0x000fe20000000000 */
[----:B------:R-:W-:Y:S02]  /*0080*/  UIADD3 UR18, UP0, UR12, 0x70, URZ ;  /* 0x000000700c127890 */ /* 0x000fe4000ff1e03f */
[----:B------:R-:W-:Y:S02]  /*0090*/  UIADD3 UR20, UP1, UR12, 0xf0, URZ ;  /* 0x000000f00c147890 */ /* 0x000fe4000ff3e03f */
[----:B------:R-:W-:Y:S01]  /*00a0*/  UIADD3 UR22, UP2, UR12, 0x170, URZ ;  /* 0x000001700c167890 */ /* 0x000fe2000ff5e03f */
[----:B------:R-:W2:Y:S01]  /*00b0*/  S2UR UR6, SR_CgaCtaId ;  /* 0x00000000000679c3 */ /* 0x000ea20000008800 */
[----:B------:R-:W-:Y:S02]  /*00c0*/  UIADD3 UR24, UP3, UR12, 0x1f0, URZ ;  /* 0x000001f00c187890 */ /* 0x000fe4000ff7e03f */
[----:B------:R-:W-:-:S02]  /*00d0*/  UIADD3 UR26, UP4, UR12, 0x270, URZ ;  /* 0x000002700c1a7890 */ /* 0x000fc4000ff9e03f */
[----:B------:R-:W-:Y:S01]  /*00e0*/  UIADD3.X UR19, URZ, UR13, URZ, UP0, !UPT ;  /* 0x0000000d3f137290 */ /* 0x000fe200087fe43f */
[----:B------:R-:W-:Y:S01]  /*00f0*/  UMOV UR7, 0x1 ;  /* 0x0000000100077882 */ /* 0x000fe20000000000 */
[----:B------:R-:W-:Y:S02]  /*0100*/  UIADD3 UR12, UP5, UR12, 0x2f0, URZ ;  /* 0x000002f00c0c7890 */ /* 0x000fe4000ffbe03f */
[----:B------:R-:W-:-:S04]  /*0110*/  UIADD3 UR14, -UR7, 0x100000, URZ ;  /* 0x00100000070e7890 */ /* 0x000fc8000fffe13f */
[----:B------:R-:W-:Y:S02]  /*0120*/  USHF.L.U32 UR15, UR14, 0xb, URZ ;  /* 0x0000000b0e0f7899 */ /* 0x000fe4000800063f */
[----:B------:R-:W-:Y:S02]  /*0130*/  USHF.L.U32 UR14, UR14, 0x1, URZ ;  /* 0x000000010e0e7899 */ /* 0x000fe4000800063f */
[----:B------:R-:W-:Y:S02]  /*0140*/  UIADD3.X UR21, URZ, UR13, URZ, UP1, !UPT ;  /* 0x0000000d3f157290 */ /* 0x000fe40008ffe43f */
[----:B------:R-:W-:Y:S01]  /*0150*/  UIADD3.X UR23, URZ, UR13, URZ, UP2, !UPT ;  /* 0x0000000d3f177290 */ /* 0x000fe200097fe43f */
[----:B------:R-:W-:Y:S01]  /*0160*/  UMOV UR10, 0x8 ;  /* 0x00000008000a7882 */ /* 0x000fe20000000000 */
[----:B------:R-:W-:Y:S02]  /*0170*/  UIADD3.X UR25, URZ, UR13, URZ, UP3, !UPT ;  /* 0x0000000d3f197290 */ /* 0x000fe40009ffe43f */
[----:B------:R-:W-:-:S04]  /*0180*/  UIADD3 UR16, -UR10, 0x100000, URZ ;  /* 0x001000000a107890 */ /* 0x000fc8000fffe13f */
[----:B------:R-:W-:Y:S02]  /*0190*/  USHF.L.U32 UR17, UR16, 0xb, URZ ;  /* 0x0000000b10117899 */ /* 0x000fe4000800063f */
[----:B------:R-:W-:Y:S02]  /*01a0*/  USHF.L.U32 UR16, UR16, 0x1, URZ ;  /* 0x0000000110107899 */ /* 0x000fe4000800063f */
[----:B-1----:R-:W-:Y:S01]  /*01b0*/  ULEA UR8, UR8, UR4, 0x18 ;  /* 0x0000000408087291 */ /* 0x002fe2000f8ec03f */
[----:B------:R1:W-:Y:S01]  /*01c0*/  UTMACCTL.PF [UR18] ;  /* 0x00000000120079b9 */ /* 0x0003e20008040000 */
[----:B------:R-:W-:Y:S01]  /*01d0*/  UMOV UR5, 0x400 ;  /* 0x0000040000057882 */ /* 0x000fe20000000000 */
[----:B------:R-:W-:Y:S01]  /*01e0*/  UIADD3.X UR27, URZ, UR13, URZ, UP4, !UPT ;  /* 0x0000000d3f1b7290 */ /* 0x000fe2000a7fe43f */
[----:B------:R1:W-:Y:S01]  /*01f0*/  UTMACCTL.PF [UR20] ;  /* 0x00000000140079b9 */ /* 0x0003e20008040000 */
[----:B------:R-:W-:Y:S01]  /*0200*/  UIADD3.X UR13, URZ, UR13, URZ, UP5, !UPT ;  /* 0x0000000d3f0d7290 */ /* 0x000fe2000affe43f */
[----:B------:R1:W-:Y:S01]  /*0210*/  UTMACCTL.PF [UR22] ;  /* 0x00000000160079b9 */ /* 0x0003e20008040000 */
[----:B--2---:R-:W-:-:S02]  /*0220*/  ULEA UR9, UR6, UR5, 0x18 ;  /* 0x0000000506097291 */ /* 0x004fc4000f8ec03f */
[----:B------:R-:W-:-:S04]  /*0230*/  UIADD3 UR4, -UR7, 0x100000, URZ ;  /* 0x0010000007047890 */ /* 0x000fc8000fffe13f */
[----:B------:R-:W-:Y:S02]  /*0240*/  USHF.L.U32 UR5, UR4, 0xb, URZ ;  /* 0x0000000b04057899 */ /* 0x000fe4000800063f */
[----:B------:R-:W-:Y:S01]  /*0250*/  USHF.L.U32 UR4, UR4, 0x1, URZ ;  /* 0x0000000104047899 */ /* 0x000fe2000800063f */
[----:B------:R1:W-:Y:S01]  /*0260*/  UTMACCTL.PF [UR24] ;  /* 0x00000000180079b9 */ /* 0x0003e20008040000 */
[----:B------:R-:W-:-:S04]  /*0270*/  UIADD3 UR6, -UR10, 0x100000, URZ ;  /* 0x001000000a067890 */ /* 0x000fc8000fffe13f */
[----:B------:R-:W-:Y:S02]  /*0280*/  USHF.L.U32 UR7, UR6, 0xb, URZ ;  /* 0x0000000b06077899 */ /* 0x000fe4000800063f */
[----:B------:R-:W-:Y:S01]  /*0290*/  USHF.L.U32 UR6, UR6, 0x1, URZ ;  /* 0x0000000106067899 */ /* 0x000fe2000800063f */
[----:B------:R1:W-:Y:S01]  /*02a0*/  UTMACCTL.PF [UR26] ;  /* 0x000000001a0079b9 */ /* 0x0003e20008040000 */
[----:B------:R1:W-:Y:S01]  /*02b0*/  UTMACCTL.PF [UR12] ;  /* 0x000000000c0079b9 */ /* 0x0003e20008040000 */
[----:B------:R-:W2:Y:S02]  /*02c0*/  FENCE.VIEW.ASYNC.S ;  /* 0x00000000000073c6 */ /* 0x000ea40000000000 */
[----:B--2---:R1:W2:Y:S01]  /*02d0*/  SYNCS.EXCH.64 URZ, [UR8], UR14 ;  /* 0x0000000e083f75b2 */ /* 0x0042a20008000100 */
[----:B------:R1:W3:Y:S01]  /*02e0*/  SYNCS.EXCH.64 URZ, [UR8+0x8], UR14 ;  /* 0x0000080e083f75b2 */ /* 0x0002e20008000100 */
[----:B------:R1:W4:Y:S01]  /*02f0*/  SYNCS.EXCH.64 URZ, [UR8+0x10], UR16 ;  /* 0x00001010083f75b2 */ /* 0x0003220008000100 */
[----:B------:R1:W5:Y:S01]  /*0300*/  SYNCS.EXCH.64 URZ, [UR8+0x18], UR16 ;  /* 0x00001810083f75b2 */ /* 0x0003620008000100 */
[----:B------:R1:W1:Y:S01]  /*0310*/  SYNCS.EXCH.64 URZ, [UR9+0x20], UR4 ;  /* 0x00002004093f75b2 */ /* 0x0002620008000100 */
[----:B------:R1:W1:Y:S02]  /*0320*/  SYNCS.EXCH.64 URZ, [UR9+0x28], UR4 ;  /* 0x00002804093f75b2 */ /* 0x0002640008000100 */
[----:B------:R1:W1:Y:S01]  /*0330*/  SYNCS.EXCH.64 URZ, [UR9+0x30], UR6 ;  /* 0x00003006093f75b2 */ /* 0x0002620008000100 */
[----:B------:R1:W1:Y:S01]  /*0340*/  SYNCS.EXCH.64 URZ, [UR9+0x38], UR6 ;  /* 0x00003806093f75b2 */ /* 0x0002620008000100 */
[----:B------:R-:W-:Y:S01]  /*0350*/  NOP ;  /* 0x0000000000007918 */ /* 0x000fe20000000000 */
.L_x_0:
[----:B------:R-:W-:Y:S01]  /*0360*/  ISETP.GT.AND P1, PT, R0, 0x3, PT ;  /* 0x000000030000780c */ /* 0x000fe20003f24270 */
[----:B------:R-:W-:Y:S01]  /*0370*/  NOP ;  /* 0x0000000000007918 */ /* 0x000fe20000000000 */
[----:B-12345:R-:W-:Y:S11]  /*0380*/  BAR.SYNC.DEFER_BLOCKING 0x0 ;  /* 0x0000000000007b1d */ /* 0x03eff60000010000 */
[----:B------:R-:W-:Y:S05]  /*0390*/  @P1 BRA `(.L_x_1) ;  /* 0x0000001c000c1947 */ /* 0x000fea0003800000 */
[----:B------:R-:W-:-:S08]  /*03a0*/  NOP ;  /* 0x0000000000007918 */ /* 0x000fd00000000000 */
[----:B------:R-:W1:-:S00]  /*03b0*/  USETMAXREG.DEALLOC.CTAPOOL 0x18 ;  /* 0x00000018000079c8 */ /* 0x000e4000080e0500 */
[----:B-1----:R-:W-:Y:S05]  /*03c0*/  @P0 BRA `(.L_x_2) ;  /* 0x0000001400f00947 */ /* 0x002fea0003800000 */
[----:B------:R-:W1:Y:S01]  /*03d0*/  S2UR UR4, SR_CgaCtaId ;  /* 0x00000000000479c3 */ /* 0x000e620000008800 */
[----:B------:R-:W-:Y:S01]  /*03e0*/  UMOV UR25, 0x400 ;  /* 0x0000040000197882 */ /* 0x000fe20000000000 */
[----:B------:R-:W-:Y:S01]  /*03f0*/  ULDC UR14, c[0x0][0x210] ;  /* 0x00008400000e7ab9 */ /* 0x000fe20000000800 */
[----:B------:R-:W-:Y:S01]  /*0400*/  ULDC UR5, c[0x0][0x21c] ;  /* 0x0000870000057ab9 */ /* 0x000fe20000000800 */
[----:B------:R-:W-:Y:S01]  /*0410*/  IMAD.MOV.U32 R4, RZ, RZ, -0x80000000 ;  /* 0x80000000ff047424 */ /* 0x000fe200078e00ff */
[----:B------:R-:W-:Y:S01]  /*0420*/  ULDC.64 UR38, c[0x0][0x598] ;  /* 0x0001660000267ab9 */ /* 0x000fe20000000a00 */
[----:B------:R-:W-:Y:S01]  /*0430*/  ULDC.64 UR12, c[0x0][0x5a0] ;  /* 0x00016800000c7ab9 */ /* 0x000fe20000000a00 */
[----:B------:R-:W-:Y:S01]  /*0440*/  ULDC.64 UR48, c[0x0][0x198] ;  /* 0x0000660000307ab9 */ /* 0x000fe20000000a00 */
[----:B------:R-:W2:Y:S01]  /*0450*/  S2UR UR19, SR_CTAID.X ;  /* 0x00000000001379c3 */ /* 0x000ea20000002500 */
[----:B------:R-:W-:Y:S01]  /*0460*/  ULDC.64 UR42, c[0x0][0x198] ;  /* 0x00006600002a7ab9 */ /* 0x000fe20000000a00 */
[----:B------:R-:W-:Y:S01]  /*0470*/  ULDC.64 UR44, c[0x0][0x198] ;  /* 0x00006600002c7ab9 */ /* 0x000fe20000000a00 */
[----:B------:R-:W-:Y:S01]  /*0480*/  UMOV UR50, 0x10 ;  /* 0x0000001000327882 */ /* 0x000fe20000000000 */
[----:B------:R-:W-:Y:S01]  /*0490*/  ULDC.64 UR40, c[0x0][0x5c8] ;  /* 0x0001720000287ab9 */ /* 0x000fe20000000a00 */
[----:B------:R-:W-:Y:S01]  /*04a0*/  UMOV UR18, URZ ;  /* 0x0000003f00127c82 */ /* 0x000fe20008000000 */
[----:B------:R-:W-:Y:S01]  /*04b0*/  UMOV UR26, 0x40 ;  /* 0x00000040001a7882 */ /* 0x000fe20000000000 */
[----:B------:R-:W-:Y:S01]  /*04c0*/  UIADD3 UR32, UP1, UR48, 0xf0, URZ ;  /* 0x000000f030207890 */ /* 0x000fe2000ff3e03f */
[----:B------:R-:W3:Y:S01]  /*04d0*/  S2UR UR36, SR_CTAID.Y ;  /* 0x00000000002479c3 */ /* 0x000ee20000002600 */
[----:B------:R-:W-:-:S02]  /*04e0*/  UIADD3 UR22, UP2, UR42, 0x70, URZ ;  /* 0x000000702a167890 */ /* 0x000fc4000ff5e03f */
[----:B------:R-:W-:Y:S01]  /*04f0*/  UIADD3 UR35, UP3, UR44, 0x70, URZ ;  /* 0x000000702c237890 */ /* 0x000fe2000ff7e03f */
[----:B------:R-:W-:Y:S01]  /*0500*/  UMOV UR10, URZ ;  /* 0x0000003f000a7c82 */ /* 0x000fe20008000000 */
[----:B------:R-:W-:Y:S01]  /*0510*/  UMOV UR34, 0x40 ;  /* 0x0000004000227882 */ /* 0x000fe20000000000 */
[----:B-1----:R-:W-:Y:S02]  /*0520*/  ULEA UR25, UR4, UR25, 0x18 ;  /* 0x0000001904197291 */ /* 0x002fe4000f8ec03f */
[----:B------:R-:W1:Y:S01]  /*0530*/  S2UR UR37, SR_CTAID.Z ;  /* 0x00000000002579c3 */ /* 0x000e620000002700 */
[----:B--2---:R-:W-:-:S06]  /*0540*/  USHF.L.U32 UR19, UR19, 0x7, URZ ;  /* 0x0000000713137899 */ /* 0x004fcc000800063f */
[----:B------:R-:W2:Y:S01]  /*0550*/  SYNCS.PHASECHK.TRANS64.TRYWAIT P0, [UR25+0x10], R4 ;  /* 0x00001004ff0075a7 */ /* 0x000ea20008000159 */
[----:B------:R-:W-:-:S04]  /*0560*/  UIADD3 UR5, -UR5, UR19, UR14 ;  /* 0x0000001305057290 */ /* 0x000fc8000fffe10e */
[----:B------:R-:W-:Y:S02]  /*0570*/  USHF.R.S32.HI UR8, URZ, 0x1f, UR5 ;  /* 0x0000001f3f087899 */ /* 0x000fe40008011405 */
[----:B---3--:R-:W-:Y:S02]  /*0580*/  UIMAD.WIDE.U32 UR6, UR36, UR38, URZ ;  /* 0x00000026240672a5 */ /* 0x008fe4000f8e003f */
[----:B------:R-:W-:Y:S02]  /*0590*/  ULEA.HI UR8, UR8, UR5, URZ, 0x6 ;  /* 0x0000000508087291 */ /* 0x000fe4000f8f303f */
[----:B------:R-:W-:Y:S02]  /*05a0*/  UIMAD UR39, UR36, UR39, UR7 ;  /* 0x00000027242772a4 */ /* 0x000fe4000f8e0207 */
[----:B------:R-:W-:Y:S01]  /*05b0*/  USHF.R.S32.HI UR8, URZ, 0x6, UR8 ;  /* 0x000000063f087899 */ /* 0x000fe20008011408 */
[----:B------:R-:W-:Y:S01]  /*05c0*/  UMOV UR38, UR6 ;  /* 0x0000000600267c82 */ /* 0x000fe20008000000 */
[----:B------:R-:W-:-:S02]  /*05d0*/  UMOV UR20, UR36 ;  /* 0x0000002400147c82 */ /* 0x000fc40008000000 */
[----:B------:R-:W-:Y:S02]  /*05e0*/  UISETP.LT.AND UP0, UPT, URZ, UR8, UPT ;  /* 0x000000083f00728c */ /* 0x000fe4000bf01270 */
[----:B-1----:R-:W-:Y:S02]  /*05f0*/  UIMAD.WIDE.U32 UR38, UR37, UR12, UR38 ;  /* 0x0000000c252672a5 */ /* 0x002fe4000f8e0026 */
[----:B------:R-:W-:Y:S02]  /*0600*/  USEL UR7, URZ, UR8, !UP0 ;  /* 0x000000083f077287 */ /* 0x000fe4000c000000 */
[----:B------:R-:W-:Y:S02]  /*0610*/  UIMAD UR5, UR37, UR13, UR39 ;  /* 0x0000000d250572a4 */ /* 0x000fe4000f8e0227 */
[----:B------:R-:W-:Y:S01]  /*0620*/  USHF.L.U32 UR11, UR7, 0x6, URZ ;  /* 0x00000006070b7899 */ /* 0x000fe2000800063f */
[----:B------:R-:W-:Y:S01]  /*0630*/  ULDC.64 UR8, c[0x0][0x5c0] ;  /* 0x0001700000087ab9 */ /* 0x000fe20000000a00 */
[----:B------:R-:W-:-:S02]  /*0640*/  ULDC.64 UR12, c[0x0][0x580] ;  /* 0x00016000000c7ab9 */ /* 0x000fc40000000a00 */
[----:B------:R-:W-:Y:S02]  /*0650*/  UIADD3 UR51, UP0, UR11, UR38, URZ ;  /* 0x000000260b337290 */ /* 0x000fe4000ff1e03f */
[----:B------:R-:W-:Y:S02]  /*0660*/  UIMAD.WIDE.U32 UR30, UR36, UR8, URZ ;  /* 0x00000008241e72a5 */ /* 0x000fe4000f8e003f */
[----:B------:R-:W-:Y:S02]  /*0670*/  UIADD3.X UR8, URZ, UR5, URZ, UP0, !UPT ;  /* 0x000000053f087290 */ /* 0x000fe400087fe43f */
[----:B------:R-:W-:Y:S02]  /*0680*/  ULEA UR6, UP0, UR51, UR12, 0x2 ;  /* 0x0000000c33067291 */ /* 0x000fe4000f80103f */
[----:B------:R-:W-:Y:S02]  /*0690*/  UIMAD UR15, UR36, UR9, UR31 ;  /* 0x00000009240f72a4 */ /* 0x000fe4000f8e021f */
[----:B------:R-:W-:Y:S01]  /*06a0*/  ULEA.HI.X UR51, UR51, UR13, UR8, 0x2, UP0 ;  /* 0x0000000d33337291 */ /* 0x000fe200080f1408 */
[----:B------:R-:W-:-:S02]  /*06b0*/  UMOV UR21, UR37 ;  /* 0x0000002500157c82 */ /* 0x000fc40008000000 */
[----:B------:R-:W-:Y:S01]  /*06c0*/  ULDC.64 UR8, c[0x0][0x198] ;  /* 0x0000660000087ab9 */ /* 0x000fe20000000a00 */
[----:B------:R-:W-:Y:S01]  /*06d0*/  UMOV UR28, UR36 ;  /* 0x00000024001c7c82 */ /* 0x000fe20008000000 */
[----:B------:R-:W-:Y:S01]  /*06e0*/  UIADD3 UR46, UP0, UR8, 0xf0, URZ ;  /* 0x000000f0082e7890 */ /* 0x000fe2000ff1e03f */
[----:B------:R-:W-:Y:S01]  /*06f0*/  UMOV UR29, UR37 ;  /* 0x00000025001d7c82 */ /* 0x000fe20008000000 */
[----:B--2---:R-:W-:Y:S10]  /*0700*/  @!P0 BRA `(.L_x_3) ;  /* 0x0000005000d88947 */ /* 0x004ff40003800000 */
.L_x_23:
[----:B------:R-:W-:Y:S01]  /*0710*/  ELECT P0, URZ, PT ;  /* 0x00000000003f782f */ /* 0x000fe20003800000 */
[----:B------:R-:W-:Y:S02]  /*0720*/  UIADD3.X UR47, URZ, UR9, URZ, UP0, !UPT ;  /* 0x000000093f2f7290 */ /* 0x000fe400087fe43f */
[----:B------:R-:W-:Y:S02]  /*0730*/  UIADD3 UR16, UR25, 0x10800, URZ ;  /* 0x0001080019107890 */ /* 0x000fe4000fffe03f */
[----:B------:R-:W-:Y:S02]  /*0740*/  UIADD3.X UR49, URZ, UR49, URZ, UP1, !UPT ;  /* 0x000000313f317290 */ /* 0x000fe40008ffe43f */
[----:B------:R-:W-:Y:S02]  /*0750*/  UIADD3 UR31, UR25, 0x80, URZ ;  /* 0x00000080191f7890 */ /* 0x000fe4000fffe03f */
[----:B------:R-:W-:Y:S02]  /*0760*/  UIADD3 UR24, UR25, 0x14800, URZ ;  /* 0x0001480019187890 */ /* 0x000fe4000fffe03f */
[----:B------:R-:W-:-:S02]  /*0770*/  UIADD3.X UR43, URZ, UR43, URZ, UP2, !UPT ;  /* 0x0000002b3f2b7290 */ /* 0x000fc400097fe43f */
[----:B------:R-:W-:Y:S01]  /*0780*/  @P0 IMAD.MOV.U32 R2, RZ, RZ, 0xc100 ;  /* 0x0000c100ff020424 */ /* 0x000fe200078e00ff */
[----:B------:R-:W-:Y:S01]  /*0790*/  UIADD3 UR8, UR25, 0x800, URZ ;  /* 0x0000080019087890 */ /* 0x000fe2000fffe03f */
[----:B------:R-:W-:Y:S01]  /*07a0*/  UMOV UR48, UR32 ;  /* 0x0000002000307c82 */ /* 0x000fe20008000000 */
[----:B------:R-:W-:Y:S01]  /*07b0*/  UIADD3.X UR45, URZ, UR45, URZ, UP3, !UPT ;  /* 0x0000002d3f2d7290 */ /* 0x000fe20009ffe43f */
[----:B------:R2:W-:Y:S01]  /*07c0*/  @P0 SYNCS.ARRIVE.TRANS64 RZ, [UR25], R2 ;  /* 0x00000002ffff09a7 */ /* 0x0005e20008000019 */
[----:B------:R-:W-:Y:S01]  /*07d0*/  UIADD3 UR32, UR25, 0x2800, URZ ;  /* 0x0000280019207890 */ /* 0x000fe2000fffe03f */
[----:B------:R-:W-:Y:S01]  /*07e0*/  UMOV UR42, UR22 ;  /* 0x00000016002a7c82 */ /* 0x000fe20008000000 */
[----:B------:R-:W-:Y:S01]  /*07f0*/  UPRMT UR22, UR4, 0x654, UR31 ;  /* 0x0000065404167896 */ /* 0x000fe2000800001f */
[----:B------:R-:W-:Y:S01]  /*0800*/  UMOV UR17, UR25 ;  /* 0x0000001900117c82 */ /* 0x000fe20008000000 */
[----:B------:R-:W-:Y:S01]  /*0810*/  UMOV UR27, UR19 ;  /* 0x00000013001b7c82 */ /* 0x000fe20008000000 */
[----:B------:R-:W-:Y:S01]  /*0820*/  UMOV UR12, UR36 ;  /* 0x00000024000c7c82 */ /* 0x000fe20008000000 */
[----:B------:R-:W-:Y:S01]  /*0830*/  UMOV UR13, UR37 ;  /* 0x00000025000d7c82 */ /* 0x000fe20008000000 */
[----:B------:R-:W-:Y:S01]  /*0840*/  UMOV UR9, UR25 ;  /* 0x0000001900097c82 */ /* 0x000fe20008000000 */
[----:B------:R3:W-:Y:S01]  /*0850*/  UTMALDG.4D [UR16], [UR46], desc[URZ] ;  /* 0x00003f102e0075b4 */ /* 0x0007e20008019000 */
[----:B------:R-:W-:Y:S01]  /*0860*/  UMOV UR44, UR35 ;  /* 0x00000023002c7c82 */ /* 0x000fe20008000000 */
[----:B------:R-:W-:Y:S01]  /*0870*/  UMOV UR33, UR25 ;  /* 0x0000001900217c82 */ /* 0x000fe20008000000 */
[----:B------:R-:W-:Y:S01]  /*0880*/  UMOV UR35, UR11 ;  /* 0x0000000b00237c82 */ /* 0x000fe20008000000 */
[----:B------:R-:W-:Y:S01]  /*0890*/  UMOV UR23, UR25 ;  /* 0x0000001900177c82 */ /* 0x000fe20008000000 */
[----:B------:R-:W-:-:S02]  /*08a0*/  UMOV UR31, UR15 ;  /* 0x0000000f001f7c82 */ /* 0x000fc40008000000 */
[----:B------:R-:W-:Y:S01]  /*08b0*/  UIMAD.WIDE.U32 UR30, UR37, UR40, UR30 ;  /* 0x00000028251e72a5 */ /* 0x000fe2000f8e001e */
[----:B------:R4:W-:Y:S03]  /*08c0*/  UTMALDG.4D [UR24], [UR48], desc[URZ] ;  /* 0x00003f18300075b4 */ /* 0x0009e60008019000 */
[----:B------:R-:W-:Y:S02]  /*08d0*/  UIADD3 UR15, UP0, UR11, UR30, URZ ;  /* 0x0000001e0b0f7290 */ /* 0x000fe4000ff1e03f */
[----:B------:R5:W-:Y:S01]  /*08e0*/  UTMALDG.4D [UR8], [UR42], desc[URZ] ;  /* 0x00003f082a0075b4 */ /* 0x000be20008019000 */
[----:B---3--:R-:W-:Y:S01]  /*08f0*/  UMOV UR20, UR6 ;  /* 0x0000000600147c82 */ /* 0x008fe20008000000 */
[----:B------:R-:W-:Y:S01]  /*0900*/  UMOV UR21, UR51 ;  /* 0x0000003300157c82 */ /* 0x000fe20008000000 */
[----:B------:R3:W-:Y:S01]  /*0910*/  UTMALDG.4D [UR32], [UR44], desc[URZ] ;  /* 0x00003f202c0075b4 */ /* 0x0007e20008019000 */
[----:B------:R-:W-:Y:S01]  /*0920*/  ACQBULK ;  /* 0x000000000000782e */ /* 0x000fe20000000000 */
[----:B------:R-:W-:Y:S01]  /*0930*/  UIMAD UR6, UR37, UR41, UR31 ;  /* 0x00000029250672a4 */ /* 0x000fe2000f8e021f */
[----:B------:R-:W-:Y:S01]  /*0940*/  ULDC.64 UR16, c[0x0][0x5a8] ;  /* 0x00016a0000107ab9 */ /* 0x000fe20000000a00 */
[----:B------:R-:W-:Y:S01]  /*0950*/  UMOV UR18, 0x40 ;  /* 0x0000004000127882 */ /* 0x000fe20000000000 */
[----:B----4-:R-:W-:Y:S01]  /*0960*/  ULEA UR24, UP1, UR15, UR16, 0x2 ;  /* 0x000000100f187291 */ /* 0x010fe2000f82103f */
[----:B------:R4:W-:Y:S01]  /*0970*/  UBLKCP.S.G [UR22], [UR20], UR50 ;  /* 0x00000016140073ba */ /* 0x0009e20008000232 */
[----:B------:R-:W1:Y:S01]  /*0980*/  SYNCS.PHASECHK.TRANS64.TRYWAIT P0, [UR25+0x30], R4 ;  /* 0x00003004ff0075a7 */ /* 0x000e620008000159 */
[----:B------:R-:W-:-:S02]  /*0990*/  UIADD3.X UR16, URZ, UR6, URZ, UP0, !UPT ;  /* 0x000000063f107290 */ /* 0x000fc400087fe43f */
[----:B------:R-:W-:Y:S01]  /*09a0*/  UISETP.GT.AND UP0, UPT, UR14, URZ, UPT ;  /* 0x0000003f0e00728c */ /* 0x000fe2000bf04270 */
[----:B-----5:R-:W-:Y:S01]  /*09b0*/  ULDC.64 UR12, c[0x0][0x198] ;  /* 0x00006600000c7ab9 */ /* 0x020fe20000000a00 */
[----:B------:R-:W-:Y:S02]  /*09c0*/  ULEA.HI.X UR15, UR15, UR17, UR16, 0x2, UP1 ;  /* 0x000000110f0f7291 */ /* 0x000fe400088f1410 */
[----:B------:R-:W-:Y:S01]  /*09d0*/  UIADD3 UR48, UP1, UR12, 0x170, URZ ;  /* 0x000001700c307890 */ /* 0x000fe2000ff3e03f */
[----:B------:R-:W-:Y:S01]  /*09e0*/  ULDC.64 UR16, c[0x0][0x198] ;  /* 0x0000660000107ab9 */ /* 0x000fe20000000a00 */
[----:B------:R-:W-:Y:S02]  /*09f0*/  ULDC.64 UR8, c[0x0][0x198] ;  /* 0x0000660000087ab9 */ /* 0x000fe40000000a00 */
[----:B------:R-:W-:Y:S02]  /*0a00*/  UIADD3.X UR49, URZ, UR13, URZ, UP1, !UPT ;  /* 0x0000000d3f317290 */ /* 0x000fe40008ffe43f */
[----:B---3--:R-:W-:-:S02]  /*0a10*/  UIADD3 UR35, -UR14, URZ, URZ ;  /* 0x0000003f0e237290 */ /* 0x008fc4000fffe13f */
[----:B----4-:R-:W-:Y:S01]  /*0a20*/  UIADD3 UR22, UR14, -0x1, URZ ;  /* 0xffffffff0e167890 */ /* 0x010fe2000fffe03f */
[----:B------:R-:W-:Y:S01]  /*0a30*/  ULDC.64 UR32, c[0x0][0x198] ;  /* 0x0000660000207ab9 */ /* 0x000fe20000000a00 */
[----:B------:R-:W-:Y:S01]  /*0a40*/  UMOV UR50, 0x10 ;  /* 0x0000001000327882 */ /* 0x000fe20000000000 */
[----:B------:R-:W-:Y:S01]  /*0a50*/  UMOV UR42, URZ ;  /* 0x0000003f002a7c82 */ /* 0x000fe20008000000 */
[----:B------:R-:W-:Y:S01]  /*0a60*/  UMOV UR10, URZ ;  /* 0x0000003f000a7c82 */ /* 0x000fe20008000000 */
[----:B------:R-:W-:Y:S01]  /*0a70*/  UMOV UR34, 0x40 ;  /* 0x0000004000227882 */ /* 0x000fe20000000000 */
[----:B------:R-:W-:Y:S02]  /*0a80*/  UIADD3 UR26, UP2, UR32, 0x170, URZ ;  /* 0x00000170201a7890 */ /* 0x000fe4000ff5e03f */
[----:B------:R-:W-:Y:S02]  /*0a90*/  UIADD3 UR28, UP3, UR16, 0x1f0, URZ ;  /* 0x000001f0101c7890 */ /* 0x000fe4000ff7e03f */
[----:B------:R-:W-:Y:S01]  /*0aa0*/  UIADD3 UR46, UP4, UR8, 0x1f0, URZ ;  /* 0x000001f0082e7890 */ /* 0x000fe2000ff9e03f */
[----:B------:R-:W-:Y:S01]  /*0ab0*/  UMOV UR44, UR36 ;  /* 0x00000024002c7c82 */ /* 0x000fe20008000000 */
[----:B------:R-:W-:Y:S01]  /*0ac0*/  UMOV UR45, UR37 ;  /* 0x00000025002d7c82 */ /* 0x000fe20008000000 */
[----:B------:R-:W-:-:S02]  /*0ad0*/  USHF.R.S32.HI UR51, URZ, 0x1f, UR22 ;  /* 0x0000001f3f337899 */ /* 0x000fc40008011416 */
[----:B------:R-:W-:Y:S01]  /*0ae0*/  USHF.R.S32.HI UR35, URZ, 0x1f, UR35 ;  /* 0x0000001f3f237899 */ /* 0x000fe20008011423 */
[----:B------:R-:W-:Y:S01]  /*0af0*/  UMOV UR20, UR36 ;  /* 0x0000002400147c82 */ /* 0x000fe20008000000 */
[----:B------:R-:W-:Y:S01]  /*0b00*/  UMOV UR21, UR37 ;  /* 0x0000002500157c82 */ /* 0x000fe20008000000 */
[----:B------:R-:W-:Y:S01]  /*0b10*/  UMOV UR12, UR36 ;  /* 0x00000024000c7c82 */ /* 0x000fe20008000000 */
[----:B------:R-:W-:Y:S01]  /*0b20*/  UMOV UR13, UR37 ;  /* 0x00000025000d7c82 */ /* 0x000fe20008000000 */
[----:B-12---:R-:W-:Y:S07]  /*0b30*/  @!P0 BRA `(.L_x_4) ;  /* 0x0000004c00ec8947 */ /* 0x006fee0003800000 */
.L_x_24:
[----:B------:R-:W-:Y:S01]  /*0b40*/  ELECT P0, URZ, PT ;  /* 0x00000000003f782f */ /* 0x000fe20003800000 */
[----:B------:R-:W-:Y:S01]  /*0b50*/  IMAD.U32 R4, RZ, RZ, UR7 ;  /* 0x00000007ff047e24 */ /* 0x000fe2000f8e00ff */
[----:B------:R-:W-:Y:S02]  /*0b60*/  ULEA.HI UR14, UR35, -UR14, URZ, 0x6 ;  /* 0x8000000e230e7291 */ /* 0x000fe4000f8f303f */
[----:B------:R-:W-:Y:S02]  /*0b70*/  ULEA.HI UR51, UR51, UR22, URZ, 0x6 ;  /* 0x0000001633337291 */ /* 0x000fe4000f8f303f */
[----:B------:R-:W-:Y:S02]  /*0b80*/  USHF.R.S32.HI UR14, URZ, 0x6, UR14 ;  /* 0x000000063f0e7899 */ /* 0x000fe4000801140e */
[----:B------:R-:W-:Y:S02]  /*0b90*/  ULEA.HI.SX32 UR51, UR51, 0x1, 0x1a ;  /* 0x0000000133337891 */ /* 0x000fe4000f8fd23f */
[----:B------:R-:W-:-:S02]  /*0ba0*/  UIADD3 UR14, -UR14, URZ, URZ ;  /* 0x0000003f0e0e7290 */ /* 0x000fc4000fffe13f */
[----:B------:R-:W-:Y:S01]  /*0bb0*/  UIADD3.X UR29, URZ, UR17, URZ, UP3, !UPT ;  /* 0x000000113f1d7290 */ /* 0x000fe20009ffe43f */
[----:B------:R-:W-:Y:S01]  /*0bc0*/  @P0 IMAD.MOV.U32 R2, RZ, RZ, 0xc100 ;  /* 0x0000c100ff020424 */ /* 0x000fe200078e00ff */
[----:B------:R-:W-:Y:S02]  /*0bd0*/  UIADD3 UR40, UR25, 0x8800, URZ ;  /* 0x0000880019287890 */ /* 0x000fe4000fffe03f */
[----:B------:R-:W-:Y:S02]  /*0be0*/  UIADD3 UR41, UR25, 0x20, URZ ;  /* 0x0000002019297890 */ /* 0x000fe4000fffe03f */
[----:B------:R2:W-:Y:S01]  /*0bf0*/  @P0 SYNCS.ARRIVE.TRANS64 RZ, [UR25+0x20], R2 ;  /* 0x00002002ffff09a7 */ /* 0x0005e20008000019 */
[----:B------:R-:W-:Y:S01]  /*0c00*/  @!UP0 UMOV UR51, UR14 ;  /* 0x0000000e00338c82 */ /* 0x000fe20008000000 */
[----:B------:R-:W-:Y:S02]  /*0c10*/  UIADD3.X UR27, URZ, UR33, URZ, UP2, !UPT ;  /* 0x000000213f1b7290 */ /* 0x000fe400097fe43f */
[----:B------:R-:W-:-:S02]  /*0c20*/  UIADD3.X UR47, URZ, UR9, URZ, UP4, !UPT ;  /* 0x000000093f2f7290 */ /* 0x000fc4000a7fe43f */
[----:B------:R-:W-:Y:S01]  /*0c30*/  UIADD3 UR52, UR25, 0x280, URZ ;  /* 0x0000028019347890 */ /* 0x000fe2000fffe03f */
[----:B--2---:R-:W-:Y:S01]  /*0c40*/  VIADD R2, R4, 0x1 ;  /* 0x0000000104027836 */ /* 0x004fe20000000000 */
[----:B------:R-:W-:Y:S02]  /*0c50*/  UIADD3 UR16, UR25, 0xc800, URZ ;  /* 0x0000c80019107890 */ /* 0x000fe4000fffe03f */
[----:B------:R-:W-:Y:S02]  /*0c60*/  UIADD3 UR17, UR25, 0x20, URZ ;  /* 0x0000002019117890 */ /* 0x000fe4000fffe03f */
[----:B------:R-:W-:Y:S01]  /*0c70*/  UIADD3 UR8, UR25, 0x18800, URZ ;  /* 0x0001880019087890 */ /* 0x000fe2000fffe03f */
[----:B------:R-:W-:Y:S01]  /*0c80*/  ISETP.GE.AND P0, PT, R2, UR51, PT ;  /* 0x0000003302007c0c */ /* 0x000fe2000bf06270 */
[----:B------:R-:W-:Y:S02]  /*0c90*/  UIADD3 UR9, UR25, 0x20, URZ ;  /* 0x0000002019097890 */ /* 0x000fe4000fffe03f */
[----:B------:R-:W-:-:S02]  /*0ca0*/  UIADD3 UR32, UR25, 0x1a800, URZ ;  /* 0x0001a80019207890 */ /* 0x000fc4000fffe03f */
[----:B------:R-:W-:Y:S02]  /*0cb0*/  UIADD3 UR33, UR25, 0x20, URZ ;  /* 0x0000002019217890 */ /* 0x000fe4000fffe03f */
[----:B------:R-:W-:Y:S02]  /*0cc0*/  UIADD3 UR23, UR25, 0x20, URZ ;  /* 0x0000002019177890 */ /* 0x000fe4000fffe03f */
[----:B------:R-:W-:Y:S01]  /*0cd0*/  UPRMT UR22, UR4, 0x654, UR52 ;  /* 0x0000065404167896 */ /* 0x000fe20008000034 */
[----:B------:R-:W-:Y:S01]  /*0ce0*/  UMOV UR43, UR19 ;  /* 0x00000013002b7c82 */ /* 0x000fe20008000000 */
[----:B------:R-:W-:Y:S01]  /*0cf0*/  UMOV UR35, UR11 ;  /* 0x0000000b00237c82 */ /* 0x000fe20008000000 */
[----:B------:R-:W-:Y:S01]  /*0d00*/  UTMALDG.4D [UR40], [UR48], desc[URZ] ;  /* 0x00003f28300075b4 */ /* 0x000fe20008019000 */
[----:B------:R-:W-:Y:S01]  /*0d10*/  UTMALDG.4D [UR16], [UR26], desc[URZ] ;  /* 0x00003f101a0075b4 */ /* 0x000fe20008019000 */
[----:B------:R2:W-:Y:S01]  /*0d20*/  UTMALDG.4D [UR8], [UR28], desc[URZ] ;  /* 0x00003f081c0075b4 */ /* 0x0005e20008019000 */
[----:B------:R3:W-:Y:S01]  /*0d30*/  UTMALDG.4D [UR32], [UR46], desc[URZ] ;  /* 0x00003f202e0075b4 */ /* 0x0007e20008019000 */
[----:B--2---:R-:W-:Y:S01]  /*0d40*/  UMOV UR8, UR24 ;  /* 0x0000001800087c82 */ /* 0x004fe20008000000 */
[----:B------:R-:W-:-:S02]  /*0d50*/  UMOV UR9, UR15 ;  /* 0x0000000f00097c82 */ /* 0x000fc40008000000 */
[----:B------:R3:W-:Y:S02]  /*0d60*/  UBLKCP.S.G [UR22], [UR8], UR50 ;  /* 0x00000016080073ba */ /* 0x0007e40008000232 */
[----:B---3--:R-:W-:Y:S05]  /*0d70*/  @P0 BRA `(.L_x_2) ;  /* 0x0000000c00840947 */ /* 0x008fea0003800000 */
[----:B------:R-:W-:Y:S01]  /*0d80*/  UIADD3 UR7, UR51, -0x2, URZ ;  /* 0xfffffffe33077890 */ /* 0x000fe2000fffe03f */
[----:B-1----:R-:W-:Y:S01]  /*0d90*/  LOP3.LUT R5, RZ, R4, RZ, 0x33, !PT ;  /* 0x00000004ff057212 */ /* 0x002fe200078e33ff */
[----:B------:R-:W-:Y:S02]  /*0da0*/  IMAD.MOV.U32 R3, RZ, RZ, R2 ;  /* 0x000000ffff037224 */ /* 0x000fe400078e0002 */
[----:B------:R-:W-:Y:S02]  /*0db0*/  IMAD.MOV.U32 R6, RZ, RZ, 0x1 ;  /* 0x00000001ff067424 */ /* 0x000fe400078e00ff */
[----:B------:R-:W-:Y:S01]  /*0dc0*/  ISETP.NE.AND P0, PT, R4, UR7, PT ;  /* 0x0000000704007c0c */ /* 0x000fe2000bf05270 */
[----:B------:R-:W-:-:S12]  /*0dd0*/  VIADD R5, R5, UR51 ;  /* 0x0000003305057c36 */ /* 0x000fd80008000000 */
[----:B------:R-:W-:Y:S05]  /*0de0*/  @!P0 BRA `(.L_x_5) ;  /* 0x0000000800348947 */ /* 0x000fea0003800000 */
[----:B------:R-:W-:Y:S01]  /*0df0*/  LOP3.LUT R7, R5, 0xfffffffe, RZ, 0xc0, !PT ;  /* 0xfffffffe05077812 */ /* 0x000fe200078ec0ff */
[----:B------:R-:W-:Y:S01]  /*0e00*/  IMAD.MOV.U32 R6, RZ, RZ, 0x1 ;  /* 0x00000001ff067424 */ /* 0x000fe200078e00ff */
[----:B------:R-:W-:Y:S01]  /*0e10*/  UIADD3 UR35, UR11, 0x40, URZ ;  /* 0x000000400b237890 */ /* 0x000fe2000fffe03f */
[----:B------:R-:W-:Y:S02]  /*0e20*/  ULDC.64 UR40, c[0x0][0x198] ;  /* 0x0000660000287ab9 */ /* 0x000fe40000000a00 */
[----:B------:R-:W-:Y:S01]  /*0e30*/  IMAD.MOV R7, RZ, RZ, -R7 ;  /* 0x000000ffff077224 */ /* 0x000fe200078e0a07 */
[----:B------:R-:W-:Y:S01]  /*0e40*/  ULDC.64 UR14, c[0x0][0x580] ;  /* 0x00016000000e7ab9 */ /* 0x000fe20000000a00 */
[----:B------:R-:W-:-:S07]  /*0e50*/  ULDC.64 UR22, c[0x0][0x5a8] ;  /* 0x00016a0000167ab9 */ /* 0x000fce0000000a00 */
.L_x_10:
[----:B------:R-:W-:-:S04]  /*0e60*/  IMAD.U32 R2, R6, -0x80000000, RZ ;  /* 0x8000000006027824 */ /* 0x000fc800078e00ff */
[----:B-1----:R-:W1:Y:S02]  /*0e70*/  SYNCS.PHASECHK.TRANS64.TRYWAIT P0, [UR25+0x18], R2 ;  /* 0x00001802ff0075a7 */ /* 0x002e640008000159 */
[----:B-1----:R-:W-:Y:S05]  /*0e80*/  @!P0 BRA `(.L_x_6) ;  /* 0x0000004c00388947 */ /* 0x002fea0003800000 */
.L_x_26:
[----:B------:R-:W-:Y:S01]  /*0e90*/  ELECT P0, URZ, PT ;  /* 0x00000000003f782f */ /* 0x000fe20003800000 */
[----:B------:R-:W-:Y:S02]  /*0ea0*/  UIADD3 UR24, UP0, UR35, UR38, URZ ;  /* 0x0000002623187290 */ /* 0x000fe4000ff1e03f */
[----:B------:R-:W-:Y:S02]  /*0eb0*/  UIADD3 UR16, UP1, UR40, 0x70, URZ ;  /* 0x0000007028107890 */ /* 0x000fe4000ff3e03f */
[----:B------:R-:W-:Y:S02]  /*0ec0*/  UIADD3 UR18, UP2, UR40, 0x70, URZ ;  /* 0x0000007028127890 */ /* 0x000fe4000ff5e03f */
[----:B------:R-:W-:Y:S02]  /*0ed0*/  UIADD3.X UR26, URZ, UR5, URZ, UP0, !UPT ;  /* 0x000000053f1a7290 */ /* 0x000fe400087fe43f */
[----:B------:R-:W-:Y:S02]  /*0ee0*/  UIADD3 UR7, UR25, 0x180, URZ ;  /* 0x0000018019077890 */ /* 0x000fe4000fffe03f */
[----:B------:R-:W-:-:S02]  /*0ef0*/  ULEA UR28, UP0, UR24, UR14, 0x2 ;  /* 0x0000000e181c7291 */ /* 0x000fc4000f80103f */
[----:B-1----:R-:W-:Y:S01]  /*0f00*/  @P0 IMAD.MOV.U32 R3, RZ, RZ, 0x4100 ;  /* 0x00004100ff030424 */ /* 0x002fe200078e00ff */
[----:B------:R-:W-:Y:S02]  /*0f10*/  UIADD3 UR32, UR25, 0x4800, URZ ;  /* 0x0000480019207890 */ /* 0x000fe4000fffe03f */
[----:B------:R-:W-:Y:S02]  /*0f20*/  UIADD3 UR33, UR25, 0x8, URZ ;  /* 0x0000000819217890 */ /* 0x000fe4000fffe03f */
[----:B------:R1:W-:Y:S01]  /*0f30*/  @P0 SYNCS.ARRIVE.TRANS64 RZ, [UR25+0x8], R3 ;  /* 0x00000803ffff09a7 */ /* 0x0003e20008000019 */
[----:B------:R-:W-:Y:S02]  /*0f40*/  UIADD3.X UR17, URZ, UR41, URZ, UP1, !UPT ;  /* 0x000000293f117290 */ /* 0x000fe40008ffe43f */
[----:B------:R-:W-:Y:S02]  /*0f50*/  UIADD3 UR8, UR25, 0x6800, URZ ;  /* 0x0000680019087890 */ /* 0x000fe4000fffe03f */
[----:B------:R-:W-:-:S02]  /*0f60*/  UIADD3 UR9, UR25, 0x8, URZ ;  /* 0x0000000819097890 */ /* 0x000fc4000fffe03f */
[----:B------:R-:W-:Y:S02]  /*0f70*/  UIADD3.X UR19, URZ, UR41, URZ, UP2, !UPT ;  /* 0x000000293f137290 */ /* 0x000fe400097fe43f */
[----:B------:R-:W-:Y:S02]  /*0f80*/  UIADD3 UR21, UR25, 0x8, URZ ;  /* 0x0000000819157890 */ /* 0x000fe4000fffe03f */
[----:B------:R-:W-:Y:S02]  /*0f90*/  UPRMT UR20, UR4, 0x654, UR7 ;  /* 0x0000065404147896 */ /* 0x000fe40008000007 */
[----:B------:R-:W-:Y:S01]  /*0fa0*/  ULEA.HI.X UR29, UR24, UR15, UR26, 0x2, UP0 ;  /* 0x0000000f181d7291 */ /* 0x000fe200080f141a */
[----:B------:R-:W-:Y:S01]  /*0fb0*/  UMOV UR34, URZ ;  /* 0x0000003f00227c82 */ /* 0x000fe20008000000 */
[----:B------:R-:W-:Y:S01]  /*0fc0*/  UMOV UR10, 0x40 ;  /* 0x00000040000a7882 */ /* 0x000fe20000000000 */
[----:B------:R-:W-:Y:S01]  /*0fd0*/  UMOV UR11, UR35 ;  /* 0x00000023000b7c82 */ /* 0x000fe20008000000 */
[----:B------:R-:W-:Y:S01]  /*0fe0*/  UMOV UR12, UR36 ;  /* 0x00000024000c7c82 */ /* 0x000fe20008000000 */
[----:B------:R-:W-:Y:S01]  /*0ff0*/  UMOV UR13, UR37 ;  /* 0x00000025000d7c82 */ /* 0x000fe20008000000 */
[----:B------:R1:W-:Y:S01]  /*1000*/  UTMALDG.4D [UR32], [UR16], desc[URZ] ;  /* 0x00003f20100075b4 */ /* 0x0003e20008019000 */
[----:B------:R-:W-:Y:S01]  /*1010*/  UMOV UR7, 0x10 ;  /* 0x0000001000077882 */ /* 0x000fe20000000000 */
[----:B------:R1:W-:Y:S01]  /*1020*/  UTMALDG.4D [UR8], [UR18], desc[URZ] ;  /* 0x00003f08120075b4 */ /* 0x0003e20008019000 */
[----:B------:R1:W-:Y:S01]  /*1030*/  UBLKCP.S.G [UR20], [UR28], UR7 ;  /* 0x000000141c0073ba */ /* 0x0003e20008000207 */
[----:B------:R-:W2:Y:S02]  /*1040*/  SYNCS.PHASECHK.TRANS64.TRYWAIT P0, [UR25+0x38], R2 ;  /* 0x00003802ff0075a7 */ /* 0x000ea40008000159 */
[----:B-12---:R-:W-:Y:S05]  /*1050*/  @!P0 BRA `(.L_x_7) ;  /* 0x0000004800e08947 */ /* 0x006fea0003800000 */
.L_x_28:
[----:B------:R-:W-:Y:S02]  /*1060*/  ELECT P0, URZ, PT ;  /* 0x00000000003f782f */ /* 0x000fe40003800000 */
[----:B------:R-:W-:Y:S01]  /*1070*/  LOP3.LUT R6, R6, 0x1, RZ, 0x3c, !PT ;  /* 0x0000000106067812 */ /* 0x000fe200078e3cff */
[----:B------:R-:W-:Y:S02]  /*1080*/  UIADD3 UR7, UP0, UR35, UR30, URZ ;  /* 0x0000001e23077290 */ /* 0x000fe4000ff1e03f */
[----:B------:R-:W-:Y:S02]  /*1090*/  UIADD3 UR32, UP1, UR40, 0x1f0, URZ ;  /* 0x000001f028207890 */ /* 0x000fe4000ff3e03f */
[----:B------:R-:W-:Y:S02]  /*10a0*/  UIADD3 UR42, UP2, UR40, 0x1f0, URZ ;  /* 0x000001f0282a7890 */ /* 0x000fe4000ff5e03f */
[----:B------:R-:W-:Y:S02]  /*10b0*/  UIADD3.X UR24, URZ, UR6, URZ, UP0, !UPT ;  /* 0x000000063f187290 */ /* 0x000fe400087fe43f */
[----:B------:R-:W-:-:S02]  /*10c0*/  UIADD3 UR26, UR25, 0x380, URZ ;  /* 0x00000380191a7890 */ /* 0x000fc4000fffe03f */
[----:B------:R-:W-:Y:S01]  /*10d0*/  ULEA UR28, UP0, UR7, UR22, 0x2 ;  /* 0x00000016071c7291 */ /* 0x000fe2000f80103f */
[----:B------:R-:W-:Y:S01]  /*10e0*/  @P0 IMAD.MOV.U32 R2, RZ, RZ, 0x4100 ;  /* 0x00004100ff020424 */ /* 0x000fe200078e00ff */
[----:B------:R-:W-:Y:S02]  /*10f0*/  UIADD3 UR16, UR25, 0x1c800, URZ ;  /* 0x0001c80019107890 */ /* 0x000fe4000fffe03f */
[----:B------:R-:W-:Y:S02]  /*1100*/  UIADD3 UR17, UR25, 0x28, URZ ;  /* 0x0000002819117890 */ /* 0x000fe4000fffe03f */
[----:B------:R2:W-:Y:S01]  /*1110*/  @P0 SYNCS.ARRIVE.TRANS64 RZ, [UR25+0x28], R2 ;  /* 0x00002802ffff09a7 */ /* 0x0005e20008000019 */
[----:B------:R-:W-:Y:S02]  /*1120*/  UIADD3.X UR33, URZ, UR41, URZ, UP1, !UPT ;  /* 0x000000293f217290 */ /* 0x000fe40008ffe43f */
[----:B------:R-:W-:Y:S02]  /*1130*/  UIADD3 UR8, UR25, 0x1e800, URZ ;  /* 0x0001e80019087890 */ /* 0x000fe4000fffe03f */
[----:B------:R-:W-:-:S02]  /*1140*/  UIADD3 UR9, UR25, 0x28, URZ ;  /* 0x0000002819097890 */ /* 0x000fc4000fffe03f */
[----:B------:R-:W-:Y:S01]  /*1150*/  UIADD3.X UR43, URZ, UR41, URZ, UP2, !UPT ;  /* 0x000000293f2b7290 */ /* 0x000fe200097fe43f */
[----:B--2---:R-:W-:Y:S01]  /*1160*/  IMAD.U32 R2, R6, -0x80000000, RZ ;  /* 0x8000000006027824 */ /* 0x004fe200078e00ff */
[----:B------:R-:W-:Y:S02]  /*1170*/  UIADD3 UR27, UR25, 0x28, URZ ;  /* 0x00000028191b7890 */ /* 0x000fe4000fffe03f */
[----:B------:R-:W-:Y:S02]  /*1180*/  UPRMT UR26, UR4, 0x654, UR26 ;  /* 0x00000654041a7896 */ /* 0x000fe4000800001a */
[----:B------:R-:W-:Y:S01]  /*1190*/  ULEA.HI.X UR29, UR7, UR23, UR24, 0x2, UP0 ;  /* 0x00000017071d7291 */ /* 0x000fe200080f1418 */
[----:B------:R-:W-:Y:S01]  /*11a0*/  UMOV UR18, URZ ;  /* 0x0000003f00127c82 */ /* 0x000fe20008000000 */
[----:B------:R-:W-:Y:S01]  /*11b0*/  UMOV UR19, UR35 ;  /* 0x0000002300137c82 */ /* 0x000fe20008000000 */
[----:B------:R-:W-:Y:S01]  /*11c0*/  UMOV UR20, UR36 ;  /* 0x0000002400147c82 */ /* 0x000fe20008000000 */
[----:B------:R-:W-:Y:S01]  /*11d0*/  UMOV UR21, UR37 ;  /* 0x0000002500157c82 */ /* 0x000fe20008000000 */
        /* <DEDUP_REMOVED lines=8> */
[----:B------:R-:W3:Y:S02]  /*1260*/  SYNCS.PHASECHK.TRANS64.TRYWAIT P0, [UR25+0x10], R2 ;  /* 0x00001002ff0075a7 */ /* 0x000ee40008000159 */
[----:B--23--:R-:W-:Y:S05]  /*1270*/  @!P0 BRA `(.L_x_8) ;  /* 0x0000004800748947 */ /* 0x00cfea0003800000 */
.L_x_30:
[----:B------:R-:W-:Y:S01]  /*1280*/  UIADD3 UR16, UP0, UR40, 0x70, URZ ;  /* 0x0000007028107890 */ /* 0x000fe2000ff1e03f */
[----:B------:R-:W-:Y:S01]  /*1290*/  VIADD R7, R7, 0x2 ;  /* 0x0000000207077836 */ /* 0x000fe20000000000 */
[----:B------:R-:W-:Y:S01]  /*12a0*/  UIADD3 UR27, UR35, 0x40, URZ ;  /* 0x00000040231b7890 */ /* 0x000fe2000fffe03f */
[----:B------:R-:W-:Y:S01]  /*12b0*/  ELECT P0, URZ, PT ;  /* 0x00000000003f782f */ /* 0x000fe20003800000 */
[----:B------:R-:W-:Y:S02]  /*12c0*/  UIADD3 UR7, UR25, 0x80, URZ ;  /* 0x0000008019077890 */ /* 0x000fe4000fffe03f */
[----:B------:R-:W-:Y:S01]  /*12d0*/  ISETP.NE.AND P1, PT, R7, RZ, PT ;  /* 0x000000ff0700720c */ /* 0x000fe20003f25270 */
[----:B------:R-:W-:Y:S02]  /*12e0*/  UIADD3.X UR17, URZ, UR41, URZ, UP0, !UPT ;  /* 0x000000293f117290 */ /* 0x000fe400087fe43f */
[----:B------:R-:W-:Y:S02]  /*12f0*/  UIADD3 UR21, UP0, UR27, UR38, URZ ;  /* 0x000000261b157290 */ /* 0x000fe4000ff1e03f */
[----:B------:R-:W-:-:S02]  /*1300*/  UPRMT UR20, UR4, 0x654, UR7 ;  /* 0x0000065404147896 */ /* 0x000fc40008000007 */
[----:B------:R-:W-:Y:S02]  /*1310*/  UIADD3 UR18, UP1, UR40, 0x70, URZ ;  /* 0x0000007028127890 */ /* 0x000fe4000ff3e03f */
[----:B------:R-:W-:Y:S01]  /*1320*/  UIADD3.X UR7, URZ, UR5, URZ, UP0, !UPT ;  /* 0x000000053f077290 */ /* 0x000fe200087fe43f */
[----:B------:R-:W-:Y:S01]  /*1330*/  @P0 IMAD.MOV.U32 R2, RZ, RZ, 0x4100 ;  /* 0x00004100ff020424 */ /* 0x000fe200078e00ff */
[----:B------:R-:W-:Y:S02]  /*1340*/  ULEA UR32, UP0, UR21, UR14, 0x2 ;  /* 0x0000000e15207291 */ /* 0x000fe4000f80103f */
[----:B------:R-:W-:Y:S02]  /*1350*/  UIADD3 UR24, UR25, 0x800, URZ ;  /* 0x0000080019187890 */ /* 0x000fe4000fffe03f */
[----:B------:R2:W-:Y:S01]  /*1360*/  @P0 SYNCS.ARRIVE.TRANS64 RZ, [UR25], R2 ;  /* 0x00000002ffff09a7 */ /* 0x0005e20008000019 */
[----:B------:R-:W-:Y:S02]  /*1370*/  UIADD3 UR8, UR25, 0x2800, URZ ;  /* 0x0000280019087890 */ /* 0x000fe4000fffe03f */
[----:B------:R-:W-:-:S02]  /*1380*/  UIADD3.X UR19, URZ, UR41, URZ, UP1, !UPT ;  /* 0x000000293f137290 */ /* 0x000fc40008ffe43f */
[----:B------:R-:W-:Y:S01]  /*1390*/  ULEA.HI.X UR33, UR21, UR15, UR7, 0x2, UP0 ;  /* 0x0000000f15217291 */ /* 0x000fe200080f1407 */
[----:B------:R-:W-:Y:S01]  /*13a0*/  UMOV UR26, URZ ;  /* 0x0000003f001a7c82 */ /* 0x000fe20008000000 */
[----:B------:R-:W-:Y:S01]  /*13b0*/  UMOV UR28, UR36 ;  /* 0x00000024001c7c82 */ /* 0x000fe20008000000 */
[----:B------:R-:W-:Y:S01]  /*13c0*/  UMOV UR29, UR37 ;  /* 0x00000025001d7c82 */ /* 0x000fe20008000000 */
[----:B------:R-:W-:Y:S01]  /*13d0*/  UMOV UR10, 0x40 ;  /* 0x00000040000a7882 */ /* 0x000fe20000000000 */
[----:B------:R-:W-:Y:S01]  /*13e0*/  UMOV UR9, UR25 ;  /* 0x0000001900097c82 */ /* 0x000fe20008000000 */
[----:B------:R-:W-:Y:S01]  /*13f0*/  UMOV UR12, UR36 ;  /* 0x00000024000c7c82 */ /* 0x000fe20008000000 */
[----:B------:R-:W-:Y:S01]  /*1400*/  UMOV UR13, UR37 ;  /* 0x00000025000d7c82 */ /* 0x000fe20008000000 */
[----:B------:R-:W-:Y:S01]  /*1410*/  UMOV UR11, UR27 ;  /* 0x0000001b000b7c82 */ /* 0x000fe20008000000 */
[----:B--2---:R-:W-:Y:S01]  /*1420*/  IMAD.U32 R2, R6, -0x80000000, RZ ;  /* 0x8000000006027824 */ /* 0x004fe200078e00ff */
[----:B------:R2:W-:Y:S01]  /*1430*/  UTMALDG.4D [UR24], [UR16], desc[URZ] ;  /* 0x00003f18100075b4 */ /* 0x0005e20008019000 */
[----:B------:R-:W-:Y:S01]  /*1440*/  UMOV UR7, 0x10 ;  /* 0x0000001000077882 */ /* 0x000fe20000000000 */
[----:B------:R-:W-:Y:S01]  /*1450*/  UMOV UR21, UR25 ;  /* 0x0000001900157c82 */ /* 0x000fe20008000000 */
[----:B------:R2:W-:Y:S01]  /*1460*/  UTMALDG.4D [UR8], [UR18], desc[URZ] ;  /* 0x00003f08120075b4 */ /* 0x0005e20008019000 */
[----:B------:R2:W-:Y:S01]  /*1470*/  UBLKCP.S.G [UR20], [UR32], UR7 ;  /* 0x00000014200073ba */ /* 0x0005e20008000207 */
[----:B------:R-:W3:Y:S02]  /*1480*/  SYNCS.PHASECHK.TRANS64.TRYWAIT P0, [UR25+0x30], R2 ;  /* 0x00003002ff0075a7 */ /* 0x000ee40008000159 */
[----:B--23--:R-:W-:Y:S05]  /*1490*/  @!P0 BRA `(.L_x_9) ;  /* 0x00000048000c8947 */ /* 0x00cfea0003800000 */
.L_x_32:
[----:B------:R-:W-:Y:S01]  /*14a0*/  ELECT P0, URZ, PT ;  /* 0x00000000003f782f */ /* 0x000fe20003800000 */
[----:B------:R-:W-:Y:S01]  /*14b0*/  VIADD R4, R4, 0x2 ;  /* 0x0000000204047836 */ /* 0x000fe20000000000 */
        /* <DEDUP_REMOVED lines=10> */
[----:B------:R-:W-:Y:S01]  /*1560*/  UIADD3.X UR29, URZ, UR41, URZ, UP1, !UPT ;  /* 0x000000293f1d7290 */ /* 0x000fe20008ffe43f */
[----:B------:R-:W-:Y:S01]  /*1570*/  UMOV UR19, UR27 ;  /* 0x0000001b00137c82 */ /* 0x000fe20008000000 */
[----:B------:R-:W-:Y:S02]  /*1580*/  UIADD3 UR8, UR25, 0x1a800, URZ ;  /* 0x0001a80019087890 */ /* 0x000fe4000fffe03f */
[----:B------:R-:W-:Y:S01]  /*1590*/  UIADD3 UR9, UR25, 0x20, URZ ;  /* 0x0000002019097890 */ /* 0x000fe2000fffe03f */
[----:B------:R-:W-:Y:S01]  /*15a0*/  UMOV UR11, UR27 ;  /* 0x0000001b000b7c82 */ /* 0x000fe20008000000 */
[----:B------:R-:W-:-:S02]  /*15b0*/  UIADD3.X UR33, URZ, UR41, URZ, UP2, !UPT ;  /* 0x000000293f217290 */ /* 0x000fc400097fe43f */
[----:B------:R-:W-:Y:S02]  /*15c0*/  UIADD3 UR43, UR25, 0x20, URZ ;  /* 0x00000020192b7890 */ /* 0x000fe4000fffe03f */
[----:B------:R-:W-:Y:S02]  /*15d0*/  UPRMT UR42, UR4, 0x654, UR7 ;  /* 0x00000654042a7896 */ /* 0x000fe40008000007 */
[----:B------:R-:W-:Y:S01]  /*15e0*/  ULEA.HI.X UR27, UR12, UR23, UR13, 0x2, UP0 ;  /* 0x000000170c1b7291 */ /* 0x000fe200080f140d */
[----:B------:R-:W-:Y:S01]  /*15f0*/  UMOV UR18, URZ ;  /* 0x0000003f00127c82 */ /* 0x000fe20008000000 */
[----:B------:R-:W-:Y:S01]  /*1600*/  UMOV UR20, UR36 ;  /* 0x0000002400147c82 */ /* 0x000fe20008000000 */
[----:B------:R-:W-:Y:S01]  /*1610*/  UMOV UR21, UR37 ;  /* 0x0000002500157c82 */ /* 0x000fe20008000000 */
[----:B------:R-:W-:Y:S01]  /*1620*/  UMOV UR10, 0x40 ;  /* 0x00000040000a7882 */ /* 0x000fe20000000000 */
[----:B------:R-:W-:Y:S01]  /*1630*/  UMOV UR12, UR36 ;  /* 0x00000024000c7c82 */ /* 0x000fe20008000000 */
[----:B------:R-:W-:Y:S01]  /*1640*/  UMOV UR13, UR37 ;  /* 0x00000025000d7c82 */ /* 0x000fe20008000000 */
[----:B------:R2:W-:Y:S01]  /*1650*/  UTMALDG.4D [UR16], [UR28], desc[URZ] ;  /* 0x00003f101c0075b4 */ /* 0x0005e20008019000 */
[----:B------:R-:W-:Y:S01]  /*1660*/  UMOV UR7, 0x10 ;  /* 0x0000001000077882 */ /* 0x000fe20000000000 */
[----:B------:R-:W-:Y:S01]  /*1670*/  UIADD3 UR35, UR35, 0x80, URZ ;  /* 0x0000008023237890 */ /* 0x000fe2000fffe03f */
[----:B------:R2:W-:Y:S01]  /*1680*/  UTMALDG.4D [UR8], [UR32], desc[URZ] ;  /* 0x00003f08200075b4 */ /* 0x0005e20008019000 */
[----:B------:R2:W-:Y:S02]  /*1690*/  UBLKCP.S.G [UR42], [UR26], UR7 ;  /* 0x0000002a1a0073ba */ /* 0x0005e40008000207 */
[----:B--2---:R-:W-:Y:S08]  /*16a0*/  @P1 BRA `(.L_x_10) ;  /* 0xfffffff400ec1947 */ /* 0x004ff0000383ffff */
[----:B-1----:R-:W-:-:S07]  /*16b0*/  VIADD R3, R4, 0x1 ;  /* 0x0000000104037836 */ /* 0x002fce0000000000 */
.L_x_5:
[----:B------:R-:W-:-:S04]  /*16c0*/  LOP3.LUT R5, R5, 0x1, RZ, 0xc0, !PT ;  /* 0x0000000105057812 */ /* 0x000fc800078ec0ff */
[----:B------:R-:W-:-:S13]  /*16d0*/  ISETP.NE.U32.AND P0, PT, R5, 0x1, PT ;  /* 0x000000010500780c */ /* 0x000fda0003f05070 */
[----:B------:R-:W-:Y:S05]  /*16e0*/  @P0 BRA `(.L_x_2) ;  /* 0x0000000400280947 */ /* 0x000fea0003800000 */
[----:B------:R-:W-:Y:S01]  /*16f0*/  IMAD.U32 R2, R6, -0x80000000, RZ ;  /* 0x8000000006027824 */ /* 0x000fe200078e00ff */
[----:B------:R-:W-:Y:S01]  /*1700*/  R2UR UR19, R3 ;  /* 0x00000000031372ca */ /* 0x000fe200000e0000 */
[----:B------:R-:W-:Y:S01]  /*1710*/  ULDC.64 UR10, c[0x0][0x580] ;  /* 0x00016000000a7ab9 */ /* 0x000fe20000000a00 */
[----:B------:R-:W-:Y:S02]  /*1720*/  UIADD3 UR13, UR25, 0x180, URZ ;  /* 0x00000180190d7890 */ /* 0x000fe4000fffe03f */
[----:B------:R-:W1:Y:S01]  /*1730*/  SYNCS.PHASECHK.TRANS64.TRYWAIT P0, [UR25+0x18], R2 ;  /* 0x00001802ff0075a7 */ /* 0x000e620008000159 */
[----:B------:R-:W-:Y:S01]  /*1740*/  UIADD3 UR33, UR25, 0x8, URZ ;  /* 0x0000000819217890 */ /* 0x000fe2000fffe03f */
[----:B------:R-:W-:Y:S01]  /*1750*/  ULDC.64 UR14, c[0x0][0x198] ;  /* 0x00006600000e7ab9 */ /* 0x000fe20000000a00 */
[----:B------:R-:W-:-:S06]  /*1760*/  ULDC.64 UR22, c[0x0][0x198] ;  /* 0x0000660000167ab9 */ /* 0x000fcc0000000a00 */
[----:B------:R-:W-:-:S04]  /*1770*/  USHF.L.U32 UR19, UR19, 0x6, URZ ;  /* 0x0000000613137899 */ /* 0x000fc8000800063f */
[----:B------:R-:W-:-:S04]  /*1780*/  UIADD3 UR7, UP0, UR19, UR38, URZ ;  /* 0x0000002613077290 */ /* 0x000fc8000ff1e03f */
[----:B------:R-:W-:Y:S02]  /*1790*/  UIADD3.X UR8, URZ, UR5, URZ, UP0, !UPT ;  /* 0x000000053f087290 */ /* 0x000fe400087fe43f */
[----:B------:R-:W-:-:S04]  /*17a0*/  ULEA UR5, UP0, UR7, UR10, 0x2 ;  /* 0x0000000a07057291 */ /* 0x000fc8000f80103f */
[----:B------:R-:W-:Y:S01]  /*17b0*/  ULEA.HI.X UR7, UR7, UR11, UR8, 0x2, UP0 ;  /* 0x0000000b07077291 */ /* 0x000fe200080f1408 */
[----:B-1----:R-:W-:Y:S11]  /*17c0*/  @!P0 BRA `(.L_x_11) ;  /* 0x00000044005c8947 */ /* 0x002ff60003800000 */
.L_x_34:
[----:B------:R-:W-:Y:S01]  /*17d0*/  ELECT P0, URZ, PT ;  /* 0x00000000003f782f */ /* 0x000fe20003800000 */
[----:B------:R-:W-:Y:S02]  /*17e0*/  UIADD3 UR26, UP0, UR14, 0x70, URZ ;  /* 0x000000700e1a7890 */ /* 0x000fe4000ff1e03f */
[----:B------:R-:W-:Y:S02]  /*17f0*/  UIADD3 UR28, UP1, UR22, 0x70, URZ ;  /* 0x00000070161c7890 */ /* 0x000fe4000ff3e03f */
[----:B------:R-:W-:Y:S02]  /*1800*/  UIADD3 UR16, UR25, 0x4800, URZ ;  /* 0x0000480019107890 */ /* 0x000fe4000fffe03f */
[----:B------:R-:W-:Y:S02]  /*1810*/  UIADD3 UR17, UR25, 0x8, URZ ;  /* 0x0000000819117890 */ /* 0x000fe4000fffe03f */
[----:B------:R-:W-:Y:S02]  /*1820*/  UIADD3.X UR27, URZ, UR15, URZ, UP0, !UPT ;  /* 0x0000000f3f1b7290 */ /* 0x000fe400087fe43f */
[----:B------:R-:W-:-:S02]  /*1830*/  UIADD3 UR8, UR25, 0x6800, URZ ;  /* 0x0000680019087890 */ /* 0x000fc4000fffe03f */
[----:B------:R-:W-:Y:S01]  /*1840*/  @P0 IMAD.MOV.U32 R4, RZ, RZ, 0x4100 ;  /* 0x00004100ff040424 */ /* 0x000fe200078e00ff */
[----:B------:R-:W-:Y:S02]  /*1850*/  UIADD3 UR9, UR25, 0x8, URZ ;  /* 0x0000000819097890 */ /* 0x000fe4000fffe03f */
[----:B------:R-:W-:Y:S01]  /*1860*/  UIADD3.X UR29, URZ, UR23, URZ, UP1, !UPT ;  /* 0x000000173f1d7290 */ /* 0x000fe20008ffe43f */
[----:B------:R2:W-:Y:S01]  /*1870*/  @P0 SYNCS.ARRIVE.TRANS64 RZ, [UR25+0x8], R4 ;  /* 0x00000804ffff09a7 */ /* 0x0005e20008000019 */
[----:B------:R-:W-:Y:S01]  /*1880*/  UPRMT UR32, UR4, 0x654, UR13 ;  /* 0x0000065404207896 */ /* 0x000fe2000800000d */
[----:B------:R-:W-:Y:S01]  /*1890*/  UMOV UR18, URZ ;  /* 0x0000003f00127c82 */ /* 0x000fe20008000000 */
[----:B------:R-:W-:Y:S01]  /*18a0*/  UMOV UR20, UR36 ;  /* 0x0000002400147c82 */ /* 0x000fe20008000000 */
[----:B------:R-:W-:Y:S01]  /*18b0*/  UMOV UR21, UR37 ;  /* 0x0000002500157c82 */ /* 0x000fe20008000000 */
[----:B------:R-:W-:Y:S01]  /*18c0*/  UMOV UR10, 0x40 ;  /* 0x00000040000a7882 */ /* 0x000fe20000000000 */
[----:B------:R-:W-:Y:S01]  /*18d0*/  UMOV UR12, UR36 ;  /* 0x00000024000c7c82 */ /* 0x000fe20008000000 */
[----:B------:R-:W-:Y:S01]  /*18e0*/  UMOV UR13, UR37 ;  /* 0x00000025000d7c82 */ /* 0x000fe20008000000 */
[----:B------:R-:W-:Y:S01]  /*18f0*/  UMOV UR11, UR19 ;  /* 0x00000013000b7c82 */ /* 0x000fe20008000000 */
[----:B------:R-:W-:Y:S01]  /*1900*/  UTMALDG.4D [UR16], [UR26], desc[URZ] ;  /* 0x00003f101a0075b4 */ /* 0x000fe20008019000 */
[----:B------:R-:W-:Y:S01]  /*1910*/  UMOV UR22, 0x10 ;  /* 0x0000001000167882 */ /* 0x000fe20000000000 */
[----:B------:R-:W-:Y:S01]  /*1920*/  ULDC.64 UR14, c[0x0][0x5a8] ;  /* 0x00016a00000e7ab9 */ /* 0x000fe20000000a00 */
[----:B------:R3:W-:Y:S02]  /*1930*/  UTMALDG.4D [UR8], [UR28], desc[URZ] ;  /* 0x00003f081c0075b4 */ /* 0x0007e40008019000 */
[----:B---3--:R-:W-:Y:S01]  /*1940*/  UMOV UR8, UR5 ;  /* 0x0000000500087c82 */ /* 0x008fe20008000000 */
[----:B------:R-:W-:Y:S01]  /*1950*/  UMOV UR9, UR7 ;  /* 0x0000000700097c82 */ /* 0x000fe20008000000 */
[----:B------:R-:W-:Y:S01]  /*1960*/  UIADD3 UR7, UP0, UR19, UR30, URZ ;  /* 0x0000001e13077290 */ /* 0x000fe2000ff1e03f */
[----:B------:R2:W-:Y:S01]  /*1970*/  UBLKCP.S.G [UR32], [UR8], UR22 ;  /* 0x00000020080073ba */ /* 0x0005e20008000216 */
[----:B------:R-:W3:Y:S01]  /*1980*/  SYNCS.PHASECHK.TRANS64.TRYWAIT P0, [UR25+0x38], R2 ;  /* 0x00003802ff0075a7 */ /* 0x000ee20008000159 */
[----:B------:R-:W-:Y:S01]  /*1990*/  ULDC.64 UR10, c[0x0][0x198] ;  /* 0x00006600000a7ab9 */ /* 0x000fe20000000a00 */
[----:B------:R-:W-:-:S02]  /*19a0*/  UIADD3.X UR5, URZ, UR6, URZ, UP0, !UPT ;  /* 0x000000063f057290 */ /* 0x000fc400087fe43f */
[----:B------:R-:W-:-:S04]  /*19b0*/  ULEA UR6, UP0, UR7, UR14, 0x2 ;  /* 0x0000000e07067291 */ /* 0x000fc8000f80103f */
[----:B------:R-:W-:-:S03]  /*19c0*/  ULEA.HI.X UR7, UR7, UR15, UR5, 0x2, UP0 ;  /* 0x0000000f07077291 */ /* 0x000fc600080f1405 */
[----:B------:R-:W-:Y:S01]  /*19d0*/  ULDC.64 UR14, c[0x0][0x198] ;  /* 0x00006600000e7ab9 */ /* 0x000fe20000000a00 */
[----:B--23--:R-:W-:Y:S08]  /*19e0*/  @!P0 BRA `(.L_x_12) ;  /* 0x0000004000f08947 */ /* 0x00cff00003800000 */
.L_x_36:
[----:B------:R-:W-:Y:S01]  /*19f0*/  ELECT P0, URZ, PT ;  /* 0x00000000003f782f */ /* 0x000fe20003800000 */
[----:B------:R-:W-:Y:S02]  /*1a00*/  UIADD3 UR22, UP0, UR14, 0x1f0, URZ ;  /* 0x000001f00e167890 */ /* 0x000fe4000ff1e03f */
[----:B------:R-:W-:Y:S02]  /*1a10*/  UIADD3 UR24, UP1, UR10, 0x1f0, URZ ;  /* 0x000001f00a187890 */ /* 0x000fe4000ff3e03f */
[----:B------:R-:W-:Y:S02]  /*1a20*/  UIADD3 UR12, UR25, 0x380, URZ ;  /* 0x00000380190c7890 */ /* 0x000fe4000fffe03f */
[----:B------:R-:W-:Y:S02]  /*1a30*/  UIADD3 UR5, UR25, 0x28, URZ ;  /* 0x0000002819057890 */ /* 0x000fe4000fffe03f */
[----:B------:R-:W-:Y:S02]  /*1a40*/  UIADD3 UR16, UR25, 0x1c800, URZ ;  /* 0x0001c80019107890 */ /* 0x000fe4000fffe03f */
[----:B------:R-:W-:-:S02]  /*1a50*/  UIADD3 UR17, UR25, 0x28, URZ ;  /* 0x0000002819117890 */ /* 0x000fc4000fffe03f */
[----:B------:R-:W-:Y:S01]  /*1a60*/  @P0 IMAD.MOV.U32 R2, RZ, RZ, 0x4100 ;  /* 0x00004100ff020424 */ /* 0x000fe200078e00ff */
[----:B------:R-:W-:Y:S02]  /*1a70*/  UIADD3 UR8, UR25, 0x1e800, URZ ;  /* 0x0001e80019087890 */ /* 0x000fe4000fffe03f */
[----:B------:R-:W-:Y:S01]  /*1a80*/  UIADD3.X UR23, URZ, UR15, URZ, UP0, !UPT ;  /* 0x0000000f3f177290 */ /* 0x000fe200087fe43f */
[----:B------:R2:W-:Y:S01]  /*1a90*/  @P0 SYNCS.ARRIVE.TRANS64 RZ, [UR25+0x28], R2 ;  /* 0x00002802ffff09a7 */ /* 0x0005e20008000019 */
[----:B------:R-:W-:Y:S02]  /*1aa0*/  UIADD3 UR9, UR25, 0x28, URZ ;  /* 0x0000002819097890 */ /* 0x000fe4000fffe03f */
[----:B------:R-:W-:Y:S02]  /*1ab0*/  UIADD3.X UR25, URZ, UR11, URZ, UP1, !UPT ;  /* 0x0000000b3f197290 */ /* 0x000fe40008ffe43f */
        /* <DEDUP_REMOVED lines=11> */
[----:B------:R2:W-:Y:S02]  /*1b70*/  UBLKCP.S.G [UR4], [UR6], UR14 ;  /* 0x00000004060073ba */ /* 0x0005e4000800020e */
[----:B--2---:R-:W-:Y:S01]  /*1b80*/  NOP ;  /* 0x0000000000007918 */ /* 0x004fe20000000000 */
.L_x_2:
[----:B------:R-:W-:-:S13]  /*1b90*/  ISETP.NE.AND P0, PT, R0, 0x1, PT ;  /* 0x000000010000780c */ /* 0x000fda0003f05270 */
[----:B------:R-:W-:Y:S05]  /*1ba0*/  @P0 EXIT ;  /* 0x000000000000094d */ /* 0x000fea0003800000 */
[----:B------:R-:W2:Y:S01]  /*1bb0*/  S2UR UR4, SR_CTAID.X ;  /* 0x00000000000479c3 */ /* 0x000ea20000002500 */
[----:B------:R-:W-:Y:S01]  /*1bc0*/  ULDC UR6, c[0x0][0x210] ;  /* 0x0000840000067ab9 */ /* 0x000fe20000000800 */
[----:B------:R-:W-:Y:S01]  /*1bd0*/  ULDC UR12, c[0x0][0x21c] ;  /* 0x00008700000c7ab9 */ /* 0x000fe20000000800 */
[----:B------:R-:W-:Y:S02]  /*1be0*/  UIADD3 UR5, -UR6, URZ, URZ ;  /* 0x0000003f06057290 */ /* 0x000fe4000fffe13f */
[----:B------:R-:W-:Y:S02]  /*1bf0*/  UIADD3 UR10, UR6, -0x1, URZ ;  /* 0xffffffff060a7890 */ /* 0x000fe4000fffe03f */
[----:B------:R-:W-:Y:S01]  /*1c00*/  UISETP.GT.AND UP0, UPT, UR6, URZ, UPT ;  /* 0x0000003f0600728c */ /* 0x000fe2000bf04270 */
[----:B------:R-:W3:Y:S01]  /*1c10*/  S2UR UR7, SR_CTAID.Z ;  /* 0x00000000000779c3 */ /* 0x000ee20000002700 */
[----:B------:R-:W-:Y:S01]  /*1c20*/  USHF.R.S32.HI UR11, URZ, 0x1f, UR10 ;  /* 0x0000001f3f0b7899 */ /* 0x000fe2000801140a */
[----:B------:R-:W-:-:S03]  /*1c30*/  ULDC.64 UR8, c[0x0][0x5f0] ;  /* 0x00017c0000087ab9 */ /* 0x000fc60000000a00 */
[----:B------:R-:W-:-:S04]  /*1c40*/  ULEA.HI UR11, UR11, UR10, URZ, 0x6 ;  /* 0x0000000a0b0b7291 */ /* 0x000fc8000f8f303f */
[----:B------:R-:W-:Y:S02]  /*1c50*/  ULEA.HI.SX32 UR11, UR11, 0x1, 0x1a ;  /* 0x000000010b0b7891 */ /* 0x000fe4000f8fd23f */
[----:B--2---:R-:W-:-:S04]  /*1c60*/  ULEA UR4, UR4, UR6, 0x7 ;  /* 0x0000000604047291 */ /* 0x004fc8000f8e383f */
[----:B------:R-:W-:Y:S02]  /*1c70*/  UIADD3 UR4, UR4, -UR12, URZ ;  /* 0x8000000c04047290 */ /* 0x000fe4000fffe03f */
[----:B------:R-:W-:Y:S02]  /*1c80*/  USHF.R.S32.HI UR12, URZ, 0x1f, UR5 ;  /* 0x0000001f3f0c7899 */ /* 0x000fe40008011405 */
[----:B------:R-:W-:Y:S02]  /*1c90*/  USHF.R.S32.HI UR5, URZ, 0x1f, UR4 ;  /* 0x0000001f3f057899 */ /* 0x000fe40008011404 */
[----:B------:R-:W-:Y:S02]  /*1ca0*/  ULEA.HI UR6, UR12, -UR6, URZ, 0x6 ;  /* 0x800000060c067291 */ /* 0x000fe4000f8f303f */
[----:B------:R-:W-:Y:S02]  /*1cb0*/  ULEA.HI UR5, UR5, UR4, URZ, 0x6 ;  /* 0x0000000405057291 */ /* 0x000fe4000f8f303f */
[----:B------:R-:W-:-:S02]  /*1cc0*/  USHF.R.S32.HI UR4, URZ, 0x6, UR6 ;  /* 0x000000063f047899 */ /* 0x000fc40008011406 */
[----:B------:R-:W-:Y:S01]  /*1cd0*/  USHF.R.S32.HI UR6, URZ, 0x6, UR5 ;  /* 0x000000063f067899 */ /* 0x000fe20008011405 */
[----:B------:R-:W2:Y:S01]  /*1ce0*/  S2UR UR12, SR_CTAID.Y ;  /* 0x00000000000c79c3 */ /* 0x000ea20000002600 */
[----:B------:R-:W-:Y:S02]  /*1cf0*/  UIADD3 UR10, -UR4, URZ, URZ ;  /* 0x0000003f040a7290 */ /* 0x000fe4000fffe13f */
[----:B------:R-:W-:Y:S02]  /*1d00*/  UISETP.LT.AND UP1, UPT, URZ, UR6, UPT ;  /* 0x000000063f00728c */ /* 0x000fe4000bf21270 */
[----:B---3--:R-:W-:Y:S02]  /*1d10*/  UIMAD.WIDE.U32 UR4, UR7, UR8, URZ ;  /* 0x00000008070472a5 */ /* 0x008fe4000f8e003f */
[----:B------:R-:W-:Y:S01]  /*1d20*/  USEL UR6, URZ, UR6, !UP1 ;  /* 0x000000063f067287 */ /* 0x000fe2000c800000 */
[----:B------:R-:W-:Y:S01]  /*1d30*/  @!UP0 UMOV UR11, UR10 ;  /* 0x0000000a000b8c82 */ /* 0x000fe20008000000 */
[----:B------:R-:W-:-:S02]  /*1d40*/  UIMAD UR5, UR7, UR9, UR5 ;  /* 0x00000009070572a4 */ /* 0x000fc4000f8e0205 */
[----:B------:R-:W-:Y:S01]  /*1d50*/  UIADD3 UR7, UR11, -UR6, URZ ;  /* 0x800000060b077290 */ /* 0x000fe2000fffe03f */
[----:B------:R-:W-:-:S03]  /*1d60*/  ULDC.64 UR8, c[0x0][0x5e8] ;  /* 0x00017a0000087ab9 */ /* 0x000fc60000000a00 */
[----:B------:R-:W-:-:S06]  /*1d70*/  UISETP.GE.AND UP0, UPT, UR7, 0x1, UPT ;  /* 0x000000010700788c */ /* 0x000fcc000bf06270 */
[----:B------:R-:W-:Y:S01]  /*1d80*/  PLOP3.LUT P0, PT, PT, PT, UP0, 0x80, 0x0 ;  /* 0x000000000000781c */ /* 0x000fe20003f0f008 */
[----:B--2---:R-:W-:-:S04]  /*1d90*/  UIMAD.WIDE.U32 UR4, UR12, UR8, UR4 ;  /* 0x000000080c0472a5 */ /* 0x004fc8000f8e0004 */
[----:B------:R-:W-:-:S08]  /*1da0*/  UIMAD UR12, UR12, UR9, UR5 ;  /* 0x000000090c0c72a4 */ /* 0x000fd0000f8e0205 */
[----:B------:R-:W-:Y:S05]  /*1db0*/  @!P0 BRA `(.L_x_13) ;  /* 0x0000003c00248947 */ /* 0x000fea0003800000 */
[----:B------:R-:W-:Y:S02]  /*1dc0*/  UIADD3 UR10, -UR11, UR6, URZ ;  /* 0x000000060b0a7290 */ /* 0x000fe4000fffe13f */
[----:B------:R-:W-:Y:S01]  /*1dd0*/  USHF.L.U32 UR11, UR6, 0xd, URZ ;  /* 0x0000000d060b7899 */ /* 0x000fe2000800063f */
[----:B------:R-:W-:-:S11]  /*1de0*/  ULDC.64 UR18, c[0x0][0x5d0] ;  /* 0x0001740000127ab9 */ /* 0x000fd60000000a00 */
.L_x_14:
[----:B------:R-:W2:Y:S01]  /*1df0*/  S2UR UR7, SR_CgaCtaId ;  /* 0x00000000000779c3 */ /* 0x000ea20000008800 */
[----:B------:R-:W-:-:S07]  /*1e00*/  DEPBAR.LE SB0, 0x1 ;  /* 0x000080400000791a */ /* 0x000fce0000000000 */
[----:B------:R-:W-:Y:S08]  /*1e10*/  BAR.ARV 0x9, 0xa0 ;  /* 0x0242800000007b1d */ /* 0x000ff00000002000 */
[----:B------:R-:W3:Y:S01]  /*1e20*/  S2UR UR13, SR_CgaCtaId ;  /* 0x00000000000d79c3 */ /* 0x000ee20000008800 */
[----:B------:R-:W-:-:S04]  /*1e30*/  DEPBAR.LE SB0, 0x0 ;  /* 0x000080000000791a */ /* 0x000fc80000000000 */
[----:B------:R-:W-:Y:S01]  /*1e40*/  UIADD3 UR16, UP0, UR11, UR4, URZ ;  /* 0x000000040b107290 */ /* 0x000fe2000ff1e03f */
[----:B------:R-:W-:Y:S01]  /*1e50*/  UMOV UR6, 0x400 ;  /* 0x0000040000067882 */ /* 0x000fe20000000000 */
[----:B------:R-:W-:Y:S02]  /*1e60*/  UMOV UR9, 0x400 ;  /* 0x0000040000097882 */ /* 0x000fe40000000000 */
[----:B------:R-:W-:Y:S02]  /*1e70*/  ULEA.HI.X.SX32 UR17, UR11, UR12, 0x1, UP0 ;  /* 0x0000000c0b117291 */ /* 0x000fe400080f0e3f */
[----:B------:R-:W-:Y:S02]  /*1e80*/  ULEA UR8, UP0, UR16, UR18, 0x2 ;  /* 0x0000001210087291 */ /* 0x000fe4000f80103f */
[----:B--2---:R-:W-:Y:S01]  /*1e90*/  ULEA UR6, UR7, UR6, 0x18 ;  /* 0x0000000607067291 */ /* 0x004fe2000f8ec03f */
[----:B------:R-:W-:Y:S01]  /*1ea0*/  UMOV UR15, 0x400 ;  /* 0x00000400000f7882 */ /* 0x000fe20000000000 */
[----:B------:R-:W-:-:S02]  /*1eb0*/  UIADD3 UR10, UR10, 0x1, URZ ;  /* 0x000000010a0a7890 */ /* 0x000fc4000fffe03f */
[----:B------:R-:W-:Y:S01]  /*1ec0*/  UIADD3 UR11, UR11, 0x2000, URZ ;  /* 0x000020000b0b7890 */ /* 0x000fe2000fffe03f */
[----:B------:R-:W-:Y:S06]  /*1ed0*/  BAR.ARV 0xa, 0xa0 ;  /* 0x0282800000007b1d */ /* 0x000fec0000002000 */
[----:B---3--:R-:W-:Y:S02]  /*1ee0*/  ULEA UR14, UR13, UR9, 0x18 ;  /* 0x000000090d0e7291 */ /* 0x008fe4000f8ec03f */
[----:B------:R-:W-:Y:S01]  /*1ef0*/  BAR.SYNC.DEFER_BLOCKING 0x6, 0xa0 ;  /* 0x0182800000007b1d */ /* 0x000fe20000010000 */
[----:B------:R-:W-:Y:S01]  /*1f00*/  ULEA.HI.X UR9, UR16, UR19, UR17, 0x2, UP0 ;  /* 0x0000001310097291 */ /* 0x000fe200080f1411 */
[----:B------:R-:W-:Y:S01]  /*1f10*/  ISETP.NE.AND P0, PT, RZ, UR10, PT ;  /* 0x0000000aff007c0c */ /* 0x000fe2000bf05270 */
[----:B------:R-:W-:-:S02]  /*1f20*/  UIADD3 UR13, UR6, 0x30800, URZ ;  /* 0x00030800060d7890 */ /* 0x000fc4000fffe03f */
[----:B------:R-:W-:Y:S02]  /*1f30*/  UIADD3 UR6, UP0, UR8, 0x4000, URZ ;  /* 0x0000400008067890 */ /* 0x000fe4000ff1e03f */
[----:B------:R-:W-:Y:S02]  /*1f40*/  UIADD3 UR14, UR14, 0x34800, URZ ;  /* 0x000348000e0e7890 */ /* 0x000fe4000fffe03f */
[----:B------:R-:W-:-:S03]  /*1f50*/  UIADD3.X UR7, URZ, UR9, URZ, UP0, !UPT ;  /* 0x000000093f077290 */ /* 0x000fc600087fe43f */
[----:B------:R2:W-:Y:S01]  /*1f60*/  UBLKRED.G.S.ADD.F32.RN [UR8], [UR13], UR15 ;  /* 0x000000080d0073bb */ /* 0x0005e200080a040f */
[----:B------:R0:W-:Y:S01]  /*1f70*/  UTMACMDFLUSH ;  /* 0x00000000000079b7 */ /* 0x0001e20000000000 */
[----:B------:R-:W-:Y:S06]  /*1f80*/  BAR.SYNC.DEFER_BLOCKING 0x7, 0xa0 ;  /* 0x01c2800000007b1d */ /* 0x000fec0000010000 */
[----:B------:R2:W-:Y:S01]  /*1f90*/  UBLKRED.G.S.ADD.F32.RN [UR6], [UR14], UR15 ;  /* 0x000000060e0073bb */ /* 0x0005e200080a040f */
[----:B------:R0:W-:Y:S01]  /*1fa0*/  UTMACMDFLUSH ;  /* 0x00000000000079b7 */ /* 0x0001e20000000000 */
[----:B--2---:R-:W-:Y:S05]  /*1fb0*/  @P0 BRA `(.L_x_14) ;  /* 0xfffffffc008c0947 */ /* 0x004fea000383ffff */
[----:B------:R-:W-:Y:S05]  /*1fc0*/  BRA `(.L_x_13) ;  /* 0x0000003800a07947 */ /* 0x000fea0003800000 */
.L_x_1:
[----:B------:R-:W-:-:S07]  /*1fd0*/  VIADD R2, R10, 0xffffff80 ;  /* 0xffffff800a027836 */ /* 0x000fce0000000000 */
.L_x_15:
[----:B------:R-:W-:-:S08]  /*1fe0*/  NOP ;  /* 0x0000000000007918 */ /* 0x000fd00000000000 */
[----:B------:R-:W1:Y:S02]  /*1ff0*/  USETMAXREG.TRY_ALLOC.CTAPOOL UP0, 0xf0 ;  /* 0x000000f0000079c8 */ /* 0x000e640008000600 */
[----:B-1----:R-:W-:-:S13]  /*2000*/  PLOP3.LUT P0, PT, PT, PT, UP0, 0x80, 0x0 ;  /* 0x000000000000781c */ /* 0x002fda0003f0f008 */
[----:B------:R-:W-:Y:S05]  /*2010*/  @!P0 BRA `(.L_x_15) ;  /* 0xfffffffc00f08947 */ /* 0x000fea000383ffff */
[C---:B------:R-:W-:Y:S01]  /*2020*/  PRMT R3, R2.reuse, 0x9910, RZ ;  /* 0x0000991002037816 */ /* 0x040fe200000000ff */
[----:B------:R-:W1:Y:S01]  /*2030*/  S2R R16, SR_CTAID.X ;  /* 0x0000000000107919 */ /* 0x000e620000002500 */
[----:B------:R-:W-:Y:S01]  /*2040*/  LOP3.LUT R11, R2, 0xffff, RZ, 0xc0, !PT ;  /* 0x0000ffff020b7812 */ /* 0x000fe200078ec0ff */
[----:B------:R-:W2:Y:S01]  /*2050*/  LDC R15, c[0x0][0x210] ;  /* 0x00008400ff0f7b82 */ /* 0x000ea20000000800 */
[----:B------:R-:W-:Y:S01]  /*2060*/  SHF.R.S32.HI R3, RZ, 0xf, R3 ;  /* 0x0000000fff037819 */ /* 0x000fe20000011403 */
[----:B------:R-:W-:Y:S01]  /*2070*/  UMOV UR5, 0x400 ;  /* 0x0000040000057882 */ /* 0x000fe20000000000 */
[-C--:B------:R-:W-:Y:S02]  /*2080*/  LEA.HI R7, R11, R2.reuse, RZ, 0x14 ;  /* 0x000000020b077211 */ /* 0x080fe400078fa0ff */
[----:B------:R-:W-:Y:S02]  /*2090*/  LOP3.LUT R3, R3, 0xffff, RZ, 0xc0, !PT ;  /* 0x0000ffff03037812 */ /* 0x000fe400078ec0ff */
[----:B------:R-:W-:Y:S01]  /*20a0*/  LOP3.LUT R5, R7, 0xfff0, RZ, 0xc0, !PT ;  /* 0x0000fff007057812 */ /* 0x000fe200078ec0ff */
[----:B------:R-:W3:Y:S01]  /*20b0*/  LDC R17, c[0x0][0x21c] ;  /* 0x00008700ff117b82 */ /* 0x000ee20000000800 */
[----:B------:R-:W-:-:S03]  /*20c0*/  LEA.HI R3, R3, R2, RZ, 0x17 ;  /* 0x0000000203037211 */ /* 0x000fc600078fb8ff */
[----:B------:R-:W-:Y:S01]  /*20d0*/  IMAD.MOV R5, RZ, RZ, -R5 ;  /* 0x000000ffff057224 */ /* 0x000fe200078e0a05 */
[----:B------:R-:W-:-:S03]  /*20e0*/  PRMT R4, R3, 0x9910, RZ ;  /* 0x0000991003047816 */ /* 0x000fc600000000ff */
[----:B------:R-:W4:Y:S01]  /*20f0*/  S2UR UR8, SR_CgaCtaId ;  /* 0x00000000000879c3 */ /* 0x000f220000008800 */
[----:B------:R-:W-:Y:S02]  /*2100*/  SHF.R.S32.HI R4, RZ, 0x7, R4 ;  /* 0x00000007ff047819 */ /* 0x000fe40000011404 */
[----:B------:R-:W-:Y:S02]  /*2110*/  PRMT R9, R5, 0x7710, RZ ;  /* 0x0000771005097816 */ /* 0x000fe400000000ff */
[----:B------:R-:W-:-:S03]  /*2120*/  PRMT R6, R4, 0x9910, RZ ;  /* 0x0000991004067816 */ /* 0x000fc600000000ff */
[----:B------:R-:W-:Y:S01]  /*2130*/  IMAD.IADD R8, R2, 0x1, R9 ;  /* 0x0000000102087824 */ /* 0x000fe200078e0209 */
[----:B--2---:R-:W-:Y:S01]  /*2140*/  ISETP.GT.AND P2, PT, R15, RZ, PT ;  /* 0x000000ff0f00720c */ /* 0x004fe20003f44270 */
[----:B------:R-:W-:-:S03]  /*2150*/  IMAD.SHL.U32 R5, R6, 0x80, RZ ;  /* 0x0000008006057824 */ /* 0x000fc600078e00ff */
[----:B------:R-:W-:Y:S02]  /*2160*/  PRMT R4, R8, 0x8880, RZ ;  /* 0x0000888008047816 */ /* 0x000fe400000000ff */
[----:B------:R-:W-:Y:S02]  /*2170*/  ISETP.NE.AND P0, PT, R2, R5, PT ;  /* 0x000000050200720c */ /* 0x000fe40003f05270 */
[----:B------:R-:W-:Y:S02]  /*2180*/  PRMT R4, R4, 0x7710, RZ ;  /* 0x0000771004047816 */ /* 0x000fe400000000ff */
[----:B------:R-:W-:Y:S02]  /*2190*/  ISETP.LT.U32.AND P0, PT, R10, 0x80, P0 ;  /* 0x000000800a00780c */ /* 0x000fe40000701070 */
[----:B------:R-:W-:Y:S02]  /*21a0*/  LOP3.LUT R10, R7, 0xffff, RZ, 0xc0, !PT ;  /* 0x0000ffff070a7812 */ /* 0x000fe400078ec0ff */
[----:B------:R-:W-:Y:S01]  /*21b0*/  SHF.R.U32.HI R9, RZ, 0xc, R4 ;  /* 0x0000000cff097819 */ /* 0x000fe20000011604 */
[----:B------:R-:W-:Y:S01]  /*21c0*/  VIADD R4, R6, 0xffffffff ;  /* 0xffffffff06047836 */ /* 0x000fe20000000000 */
[----:B------:R-:W-:Y:S01]  /*21d0*/  SHF.R.U32.HI R5, RZ, 0x4, R10 ;  /* 0x00000004ff057819 */ /* 0x000fe2000001160a */
[----:B----4-:R-:W-:Y:S01]  /*21e0*/  ULEA UR5, UR8, UR5, 0x18 ;  /* 0x0000000508057291 */ /* 0x010fe2000f8ec03f */
[----:B------:R-:W-:-:S02]  /*21f0*/  LOP3.LUT R9, R9, 0x7, RZ, 0xc0, !PT ;  /* 0x0000000709097812 */ /* 0x000fc400078ec0ff */
[----:B------:R-:W-:Y:S02]  /*2200*/  LEA.HI R7, R10, R5, RZ, 0x11 ;  /* 0x000000050a077211 */ /* 0x000fe400078f88ff */
[C---:B------:R-:W-:Y:S01]  /*2210*/  PRMT R20, R8.reuse, 0x9910, RZ ;  /* 0x0000991008147816 */ /* 0x040fe200000000ff */
[----:B------:R-:W-:Y:S01]  /*2220*/  IMAD.IADD R9, R8, 0x1, R9 ;  /* 0x0000000108097824 */ /* 0x000fe200078e0209 */
[----:B------:R-:W-:Y:S01]  /*2230*/  LOP3.LUT R7, R7, 0xfe, RZ, 0xc0, !PT ;  /* 0x000000fe07077812 */ /* 0x000fe200078ec0ff */
[----:B------:R-:W-:-:S03]  /*2240*/  @!P0 IMAD.MOV R4, RZ, RZ, R6 ;  /* 0x000000ffff048224 */ /* 0x000fc600078e0206 */
[----:B------:R-:W-:Y:S01]  /*2250*/  LOP3.LUT R9, R9, 0xf8, RZ, 0xc0, !PT ;  /* 0x000000f809097812 */ /* 0x000fe200078ec0ff */
[----:B------:R-:W-:Y:S01]  /*2260*/  IMAD.MOV R10, RZ, RZ, -R7 ;  /* 0x000000ffff0a7224 */ /* 0x000fe200078e0a07 */
[----:B------:R-:W-:Y:S01]  /*2270*/  LEA.HI R7, R11, R2, RZ, 0x15 ;  /* 0x000000020b077211 */ /* 0x000fe200078fa8ff */
[----:B------:R2:W4:Y:S01]  /*2280*/  SHFL.IDX PT, R12, R4, RZ, 0x1f ;  /* 0x00001fff040c7589 */ /* 0x00052200000e0000 */
[----:B-1----:R-:W-:Y:S02]  /*2290*/  IMAD R11, R16, 0x80, R15 ;  /* 0x00000080100b7824 */ /* 0x002fe400078e020f */
[----:B------:R-:W-:Y:S01]  /*22a0*/  PRMT R10, R10, 0x7710, RZ ;  /* 0x000077100a0a7816 */ /* 0x000fe200000000ff */
[----:B------:R-:W-:Y:S02]  /*22b0*/  IMAD.MOV R9, RZ, RZ, -R9 ;  /* 0x000000ffff097224 */ /* 0x000fe400078e0a09 */
[----:B---3--:R-:W-:Y:S02]  /*22c0*/  IMAD.IADD R11, R11, 0x1, -R17 ;  /* 0x000000010b0b7824 */ /* 0x008fe400078e0a11 */
[----:B------:R-:W-:Y:S01]  /*22d0*/  IMAD.IADD R5, R5, 0x1, R10 ;  /* 0x0000000105057824 */ /* 0x000fe200078e020a */
[----:B--2---:R-:W-:-:S02]  /*22e0*/  PRMT R4, R7, 0x9910, RZ ;  /* 0x0000991007047816 */ /* 0x004fc400000000ff */
[----:B------:R-:W-:Y:S02]  /*22f0*/  PRMT R7, R9, 0x7710, RZ ;  /* 0x0000771009077816 */ /* 0x000fe400000000ff */
[----:B------:R-:W-:Y:S02]  /*2300*/  PRMT R9, R5, 0x8880, RZ ;  /* 0x0000888005097816 */ /* 0x000fe400000000ff */
[----:B------:R-:W-:Y:S01]  /*2310*/  SHF.R.S32.HI R4, RZ, 0x5, R4 ;  /* 0x00000005ff047819 */ /* 0x000fe20000011404 */
[----:B------:R-:W-:Y:S02]  /*2320*/  IMAD.IADD R5, R8, 0x1, R7 ;  /* 0x0000000108057824 */ /* 0x000fe400078e0207 */
[----:B------:R-:W-:Y:S01]  /*2330*/  IMAD.MOV.U32 R7, RZ, RZ, R9 ;  /* 0x000000ffff077224 */ /* 0x000fe200078e0009 */
[----:B------:R-:W-:Y:S01]  /*2340*/  LOP3.LUT R8, R4, 0xffff, RZ, 0xc0, !PT ;  /* 0x0000ffff04087812 */ /* 0x000fe200078ec0ff */
[----:B------:R-:W-:Y:S01]  /*2350*/  IMAD.MOV R9, RZ, RZ, -R15 ;  /* 0x000000ffff097224 */ /* 0x000fe200078e0a0f */
[----:B------:R-:W-:Y:S01]  /*2360*/  PRMT R10, R5, 0x8880, RZ ;  /* 0x00008880050a7816 */ /* 0x000fe200000000ff */
[----:B------:R-:W-:Y:S01]  /*2370*/  IMAD.SHL.U32 R5, R7, 0x8, RZ ;  /* 0x0000000807057824 */ /* 0x000fe200078e00ff */
[----:B------:R-:W-:Y:S01]  /*2380*/  SHF.R.U32.HI R7, RZ, 0xd, R8 ;  /* 0x0000000dff077819 */ /* 0x000fe20000011608 */
[----:B------:R-:W-:Y:S01]  /*2390*/  VIADD R8, R15, 0xffffffff ;  /* 0xffffffff0f087836 */ /* 0x000fe20000000000 */
[----:B----4-:R-:W-:Y:S01]  /*23a0*/  R2UR UR7, R12 ;  /* 0x000000000c0772ca */ /* 0x010fe200000e0000 */
[--C-:B------:R-:W-:Y:S01]  /*23b0*/  IMAD R20, R20, 0x40, R5.reuse ;  /* 0x0000004014147824 */ /* 0x100fe200078e0205 */
[----:B------:R-:W-:Y:S01]  /*23c0*/  LOP3.LUT R7, R7, 0x3, RZ, 0xc0, !PT ;  /* 0x0000000307077812 */ /* 0x000fe200078ec0ff */
[----:B------:R-:W-:Y:S01]  /*23d0*/  IMAD R5, R10, 0x40, R5 ;  /* 0x000000400a057824 */ /* 0x000fe200078e0205 */
[----:B------:R-:W-:-:S02]  /*23e0*/  SHF.R.S32.HI R10, RZ, 0x1f, R9 ;  /* 0x0000001fff0a7819 */ /* 0x000fc40000011409 */
[----:B------:R-:W-:Y:S01]  /*23f0*/  SHF.R.S32.HI R9, RZ, 0x1f, R8 ;  /* 0x0000001fff097819 */ /* 0x000fe20000011408 */
[----:B------:R-:W-:Y:S01]  /*2400*/  IMAD.IADD R7, R4, 0x1, R7 ;  /* 0x0000000104077824 */ /* 0x000fe200078e0207 */
[----:B------:R-:W-:Y:S02]  /*2410*/  LEA.HI R10, R10, -R15, RZ, 0x6 ;  /* 0x8000000f0a0a7211 */ /* 0x000fe400078f30ff */
[----:B------:R-:W-:Y:S02]  /*2420*/  LEA.HI R9, R9, R8, RZ, 0x6 ;  /* 0x0000000809097211 */ /* 0x000fe400078f30ff */
[----:B------:R-:W-:Y:S01]  /*2430*/  LOP3.LUT R7, R7, 0xfc, RZ, 0xc0, !PT ;  /* 0x000000fc07077812 */ /* 0x000fe200078ec0ff */
[----:B------:R-:W-:Y:S01]  /*2440*/  USHF.L.U32 UR4, UR7, 0x7, URZ ;  /* 0x0000000707047899 */ /* 0x000fe2000800063f */
[----:B------:R-:W-:Y:S02]  /*2450*/  SHF.R.S32.HI R8, RZ, 0x1f, R11 ;  /* 0x0000001fff087819 */ /* 0x000fe4000001140b */
[----:B------:R-:W-:Y:S01]  /*2460*/  SHF.R.S32.HI R10, RZ, 0x6, R10 ;  /* 0x00000006ff0a7819 */ /* 0x000fe2000001140a */
[----:B------:R-:W-:Y:S01]  /*2470*/  IMAD.MOV R7, RZ, RZ, -R7 ;  /* 0x000000ffff077224 */ /* 0x000fe200078e0a07 */
[----:B------:R-:W-:Y:S01]  /*2480*/  LEA.HI R8, R8, R11, RZ, 0x6 ;  /* 0x0000000b08087211 */ /* 0x000fe200078f30ff */
[----:B------:R-:W-:Y:S01]  /*2490*/  USHF.R.S32.HI UR6, URZ, 0x7, UR4 ;  /* 0x000000073f067899 */ /* 0x000fe20008011404 */
[----:B------:R-:W-:Y:S01]  /*24a0*/  LOP3.LUT P0, RZ, R5, 0x80, RZ, 0xc0, !PT ;  /* 0x0000008005ff7812 */ /* 0x000fe2000780c0ff */
[----:B------:R-:W-:Y:S01]  /*24b0*/  IMAD.MOV R10, RZ, RZ, -R10 ;  /* 0x000000ffff0a7224 */ /* 0x000fe200078e0a0a */
[----:B------:R-:W-:Y:S01]  /*24c0*/  PRMT R7, R7, 0x7710, RZ ;  /* 0x0000771007077816 */ /* 0x000fe200000000ff */
[----:B------:R-:W-:Y:S01]  /*24d0*/  ULEA.HI UR4, UR4, UR6, URZ, 0x1 ;  /* 0x0000000604047291 */ /* 0x000fe2000f8f083f */
[----:B------:R-:W-:Y:S01]  /*24e0*/  LOP3.LUT P1, RZ, R5, 0x100, RZ, 0xc0, !PT ;  /* 0x0000010005ff7812 */ /* 0x000fe2000782c0ff */
[----:B------:R-:W-:Y:S01]  /*24f0*/  IMAD.MOV.U32 R11, RZ, RZ, 0x10 ;  /* 0x00000010ff0b7424 */ /* 0x000fe200078e00ff */
[----:B------:R-:W-:Y:S01]  /*2500*/  LEA.HI.SX32 R14, R9, 0x1, 0x1a ;  /* 0x00000001090e7811 */ /* 0x000fe200078fd2ff */
[----:B------:R-:W-:Y:S01]  /*2510*/  IMAD.IADD R5, R4, 0x1, R7 ;  /* 0x0000000104057824 */ /* 0x000fe200078e0207 */
[----:B------:R-:W-:Y:S01]  /*2520*/  SHF.R.S32.HI R7, RZ, 0x6, R8 ;  /* 0x00000006ff077819 */ /* 0x000fe20000011408 */
[----:B------:R-:W-:Y:S01]  /*2530*/  @!P2 IMAD.MOV.U32 R14, RZ, RZ, R10 ;  /* 0x000000ffff0ea224 */ /* 0x000fe200078e000a */
[----:B------:R-:W-:Y:S01]  /*2540*/  ULOP3.LUT UR4, UR4, 0xfffffffe, URZ, 0xc0, !UPT ;  /* 0xfffffffe04047892 */ /* 0x000fe2000f8ec03f */
[----:B------:R-:W-:Y:S01]  /*2550*/  IMAD.SHL.U32 R8, R6, 0x1000, RZ ;  /* 0x0000100006087824 */ /* 0x000fe200078e00ff */
[----:B------:R-:W-:Y:S01]  /*2560*/  VIMNMX R19, RZ, R7, !PT ;  /* 0x00000007ff137248 */ /* 0x000fe20007fe0100 */
[----:B------:R-:W-:Y:S01]  /*2570*/  IMAD.MOV.U32 R10, RZ, RZ, 0x20 ;  /* 0x00000020ff0a7424 */ /* 0x000fe200078e00ff */
[----:B------:R-:W-:Y:S01]  /*2580*/  PRMT R5, R5, 0x8880, RZ ;  /* 0x0000888005057816 */ /* 0x000fe200000000ff */
[----:B------:R-:W-:Y:S01]  /*2590*/  UIADD3 UR6, UR6, -UR4, URZ ;  /* 0x8000000406067290 */ /* 0x000fe2000fffe03f */
[----:B------:R-:W-:-:S02]  /*25a0*/  ISETP.GE.AND P2, PT, R19, R14, PT ;  /* 0x0000000e1300720c */ /* 0x000fc40003f46270 */
[----:B------:R-:W-:Y:S01]  /*25b0*/  PRMT R21, R4, 0x9910, RZ ;  /* 0x0000991004157816 */ /* 0x000fe200000000ff */
[----:B------:R-:W-:Y:S01]  /*25c0*/  IMAD R5, R5, 0x400, R8 ;  /* 0x0000040005057824 */ /* 0x000fe200078e0208 */
[----:B------:R-:W-:Y:S02]  /*25d0*/  SEL R11, R11, 0xfffffff0, !P0 ;  /* 0xfffffff00b0b7807 */ /* 0x000fe40004000000 */
[----:B------:R-:W-:Y:S01]  /*25e0*/  SEL R10, R10, 0xffffffe0, !P1 ;  /* 0xffffffe00a0a7807 */ /* 0x000fe20004800000 */
[----:B------:R-:W-:-:S05]  /*25f0*/  IMAD.IADD R5, R20, 0x1, R5 ;  /* 0x0000000114057824 */ /* 0x000fca00078e0205 */
[----:B------:R-:W-:Y:S01]  /*2600*/  IADD3 R5, R5, UR5, R5 ;  /* 0x0000000505057c10 */ /* 0x000fe2000fffe005 */
[----:B------:R-:W-:Y:S06]  /*2610*/  @P2 BRA `(.L_x_16) ;  /* 0x0000002400c82947 */ /* 0x000fec0003800000 */
[----:B------:R-:W-:Y:S01]  /*2620*/  LOP3.LUT R3, R3, 0xff80, RZ, 0xc0, !PT ;  /* 0x0000ff8003037812 */ /* 0x000fe200078ec0ff */
[----:B------:R-:W-:Y:S02]  /*2630*/  ULEA UR4, UR6, UR5, 0xd ;  /* 0x0000000506047291 */ /* 0x000fe4000f8e683f */
[----:B------:R-:W-:Y:S02]  /*2640*/  UIADD3 UR20, UR7, 0x6, URZ ;  /* 0x0000000607147890 */ /* 0x000fe4000fffe03f */
[----:B------:R-:W-:Y:S01]  /*2650*/  IMAD.MOV R3, RZ, RZ, -R3 ;  /* 0x000000ffff037224 */ /* 0x000fe200078e0a03 */
[----:B------:R-:W-:Y:S02]  /*2660*/  UIADD3 UR8, UR4, 0x20800, URZ ;  /* 0x0002080004087890 */ /* 0x000fe4000fffe03f */
[----:B------:R-:W-:Y:S02]  /*2670*/  UIADD3 UR4, UR4, 0x28800, URZ ;  /* 0x0002880004047890 */ /* 0x000fe4000fffe03f */
[----:B------:R-:W-:Y:S01]  /*2680*/  PRMT R3, R3, 0x7710, RZ ;  /* 0x0000771003037816 */ /* 0x000fe200000000ff */
[----:B------:R-:W-:-:S02]  /*2690*/  USHF.R.U32.HI UR8, URZ, 0x4, UR8 ;  /* 0x000000043f087899 */ /* 0x000fc40008011608 */
[----:B------:R-:W-:Y:S02]  /*26a0*/  USHF.R.U32.HI UR4, URZ, 0x4, UR4 ;  /* 0x000000043f047899 */ /* 0x000fe40008011604 */
[----:B------:R-:W-:Y:S01]  /*26b0*/  IMAD.IADD R3, R2, 0x1, R3 ;  /* 0x0000000102037824 */ /* 0x000fe200078e0203 */
[----:B------:R-:W-:Y:S02]  /*26c0*/  UIADD3 UR7, UR7, 0x9, URZ ;  /* 0x0000000907077890 */ /* 0x000fe4000fffe03f */
[----:B------:R-:W-:Y:S02]  /*26d0*/  ULOP3.LUT UR9, UR4, 0x3fc0, URZ, 0xc0, !UPT ;  /* 0x00003fc004097892 */ /* 0x000fe4000f8ec03f */
[----:B------:R-:W-:Y:S01]  /*26e0*/  PRMT R2, R3, 0x8880, RZ ;  /* 0x0000888003027816 */ /* 0x000fe200000000ff */
[----:B------:R-:W-:Y:S02]  /*26f0*/  ULOP3.LUT UR8, UR8, 0x3fc0, URZ, 0xc0, !UPT ;  /* 0x00003fc008087892 */ /* 0x000fe4000f8ec03f */
[----:B------:R-:W-:Y:S01]  /*2700*/  UPLOP3.LUT UP0, UPT, UPT, UPT, UPT, 0x40, 0x0 ;  /* 0x000000000000789c */ /* 0x000fe20003f0e870 */
[----:B------:R-:W-:Y:S01]  /*2710*/  PRMT R2, R2, 0x7710, RZ ;  /* 0x0000771002027816 */ /* 0x000fe200000000ff */
[----:B------:R-:W-:Y:S01]  /*2720*/  UMOV UR4, URZ ;  /* 0x0000003f00047c82 */ /* 0x000fe20008000000 */
[----:B------:R-:W-:-:S02]  /*2730*/  ULDC UR21, c[0x0][0x5fc] ;  /* 0x00017f0000157ab9 */ /* 0x000fc40000000800 */
[----:B------:R-:W-:-:S04]  /*2740*/  SHF.R.U32.HI R2, RZ, 0x7, R2 ;  /* 0x00000007ff027819 */ /* 0x000fc80000011602 */
[----:B------:R-:W-:-:S04]  /*2750*/  LOP3.LUT R2, R2, 0xff, RZ, 0xc0, !PT ;  /* 0x000000ff02027812 */ /* 0x000fc800078ec0ff */
[CC--:B------:R-:W-:Y:S02]  /*2760*/  LEA.HI R4, R2.reuse, R3.reuse, RZ, 0x1a ;  /* 0x0000000302047211 */ /* 0x0c0fe400078fd0ff */
[----:B------:R-:W-:Y:S02]  /*2770*/  LEA.HI R2, R2, R3, RZ, 0x1d ;  /* 0x0000000302027211 */ /* 0x000fe400078fe8ff */
[C---:B------:R-:W-:Y:S02]  /*2780*/  PRMT R7, R4.reuse, 0x8880, RZ ;  /* 0x0000888004077816 */ /* 0x040fe400000000ff */
[----:B------:R-:W-:Y:S02]  /*2790*/  LOP3.LUT R12, R4, 0x7c, RZ, 0xc0, !PT ;  /* 0x0000007c040c7812 */ /* 0x000fe400078ec0ff */
[----:B------:R-:W-:-:S03]  /*27a0*/  SHF.R.S32.HI R7, RZ, 0x2, R7 ;  /* 0x00000002ff077819 */ /* 0x000fc60000011407 */
[----:B------:R-:W-:Y:S01]  /*27b0*/  IMAD.MOV R12, RZ, RZ, -R12 ;  /* 0x000000ffff0c7224 */ /* 0x000fe200078e0a0c */
[----:B------:R-:W-:-:S04]  /*27c0*/  LOP3.LUT R9, R7, 0xffff, RZ, 0xc0, !PT ;  /* 0x0000ffff07097812 */ /* 0x000fc800078ec0ff */
[----:B------:R-:W-:Y:S02]  /*27d0*/  SHF.R.U32.HI R9, RZ, 0x5, R9 ;  /* 0x00000005ff097819 */ /* 0x000fe40000011609 */
[----:B------:R-:W-:Y:S02]  /*27e0*/  PRMT R12, R12, 0x7710, RZ ;  /* 0x000077100c0c7816 */ /* 0x000fe400000000ff */
[----:B------:R-:W-:Y:S02]  /*27f0*/  LOP3.LUT R4, R9, 0x7, RZ, 0xc0, !PT ;  /* 0x0000000709047812 */ /* 0x000fe400078ec0ff */
[----:B------:R-:W-:Y:S01]  /*2800*/  PRMT R9, R2, 0x8880, RZ ;  /* 0x0000888002097816 */ /* 0x000fe200000000ff */
[C---:B------:R-:W-:Y:S01]  /*2810*/  IMAD.IADD R2, R3.reuse, 0x1, R12 ;  /* 0x0000000103027824 */ /* 0x040fe200078e020c */
[----:B------:R-:W-:Y:S01]  /*2820*/  PRMT R3, R3, 0x9910, RZ ;  /* 0x0000991003037816 */ /* 0x000fe200000000ff */
[----:B------:R-:W-:-:S04]  /*2830*/  IMAD.IADD R4, R7, 0x1, R4 ;  /* 0x0000000107047824 */ /* 0x000fc800078e0204 */
[----:B------:R-:W-:Y:S01]  /*2840*/  IMAD R8, R3, 0x4, R8 ;  /* 0x0000000403087824 */ /* 0x000fe200078e0208 */
[----:B------:R-:W-:-:S04]  /*2850*/  LOP3.LUT R4, R4, 0xfff8, RZ, 0xc0, !PT ;  /* 0x0000fff804047812 */ /* 0x000fc800078ec0ff */
[----:B------:R-:W-:Y:S01]  /*2860*/  LEA R8, R8, UR5, 0x2 ;  /* 0x0000000508087c11 */ /* 0x000fe2000f8e10ff */
[----:B------:R-:W-:Y:S02]  /*2870*/  IMAD.MOV R12, RZ, RZ, -R4 ;  /* 0x000000ffff0c7224 */ /* 0x000fe400078e0a04 */
[----:B------:R-:W-:Y:S01]  /*2880*/  IMAD.IADD R4, R2, 0x1, R2 ;  /* 0x0000000102047824 */ /* 0x000fe200078e0202 */
[----:B------:R-:W-:Y:S02]  /*2890*/  SHF.R.S32.HI R2, RZ, 0x5, R9 ;  /* 0x00000005ff027819 */ /* 0x000fe40000011409 */
[----:B------:R-:W-:Y:S01]  /*28a0*/  PRMT R12, R12, 0x7710, RZ ;  /* 0x000077100c0c7816 */ /* 0x000fe200000000ff */
[----:B------:R-:W-:Y:S01]  /*28b0*/  IMAD.MOV R4, RZ, RZ, -R4 ;  /* 0x000000ffff047224 */ /* 0x000fe200078e0a04 */
[----:B------:R-:W-:-:S03]  /*28c0*/  PRMT R9, R2, 0x9910, RZ ;  /* 0x0000991002097816 */ /* 0x000fc600000000ff */
[----:B------:R-:W-:Y:S01]  /*28d0*/  IMAD.IADD R7, R7, 0x1, R12 ;  /* 0x0000000107077824 */ /* 0x000fe200078e020c */
[----:B------:R-:W-:Y:S01]  /*28e0*/  PRMT R2, R4, 0x7710, RZ ;  /* 0x0000771004027816 */ /* 0x000fe200000000ff */
[C---:B------:R-:W-:Y:S02]  /*28f0*/  VIADD R4, R5.reuse, 0x28800 ;  /* 0x0002880005047836 */ /* 0x040fe40000000000 */
[----:B------:R-:W-:Y:S01]  /*2900*/  VIADD R5, R5, 0x20800 ;  /* 0x0002080005057836 */ /* 0x000fe20000000000 */
[----:B------:R-:W-:Y:S02]  /*2910*/  PRMT R12, R7, 0x9910, RZ ;  /* 0x00009910070c7816 */ /* 0x000fe400000000ff */
[----:B------:R-:W-:Y:S02]  /*2920*/  LOP3.LUT R7, R2, 0xffff, RZ, 0xc0, !PT ;  /* 0x0000ffff02077812 */ /* 0x000fe400078ec0ff */
[----:B------:R-:W-:Y:S01]  /*2930*/  SHF.R.U32.HI R13, RZ, 0x3, R4 ;  /* 0x00000003ff0d7819 */ /* 0x000fe20000011604 */
[----:B------:R-:W-:Y:S01]  /*2940*/  IMAD.MOV.U32 R2, RZ, RZ, R12 ;  /* 0x000000ffff027224 */ /* 0x000fe200078e000c */
[----:B------:R-:W-:Y:S01]  /*2950*/  PRMT R18, R7, 0x8880, RZ ;  /* 0x0000888007127816 */ /* 0x000fe200000000ff */
[----:B------:R-:W-:Y:S01]  /*2960*/  IMAD R12, R19, 0x40, R17 ;  /* 0x00000040130c7824 */ /* 0x000fe200078e0211 */
[----:B------:R-:W-:Y:S01]  /*2970*/  LOP3.LUT R4, R4, 0x70, R13, 0x78, !PT ;  /* 0x0000007004047812 */ /* 0x000fe200078e780d */
[----:B------:R-:W-:-:S02]  /*2980*/  IMAD R2, R9, 0x10, R2 ;  /* 0x0000001009027824 */ /* 0x000fc400078e0202 */
[----:B------:R-:W-:Y:S02]  /*2990*/  IMAD.MOV.U32 R9, RZ, RZ, R18 ;  /* 0x000000ffff097224 */ /* 0x000fe400078e0012 */
[----:B------:R-:W-:Y:S01]  /*29a0*/  IMAD.IADD R7, R19, 0x1, -R14 ;  /* 0x0000000113077824 */ /* 0x000fe200078e0a0e */
[----:B------:R-:W-:Y:S02]  /*29b0*/  SHF.R.U32.HI R14, RZ, 0x3, R5 ;  /* 0x00000003ff0e7819 */ /* 0x000fe40000011605 */
[----:B------:R-:W-:Y:S01]  /*29c0*/  IADD3 R12, R9, R2, R12 ;  /* 0x00000002090c7210 */ /* 0x000fe20007ffe00c */
[----:B------:R-:W-:Y:S01]  /*29d0*/  IMAD R9, R6, -0x40, R9 ;  /* 0xffffffc006097824 */ /* 0x000fe200078e0209 */
[----:B------:R-:W-:-:S03]  /*29e0*/  LOP3.LUT R5, R5, 0x70, R14, 0x78, !PT ;  /* 0x0000007005057812 */ /* 0x000fc600078e780e */
[----:B------:R-:W-:-:S04]  /*29f0*/  IMAD.IADD R13, R12, 0x1, -R15 ;  /* 0x000000010c0d7824 */ /* 0x000fc800078e0a0f */
[----:B------:R-:W-:Y:S02]  /*2a00*/  IMAD R13, R6, -0x40, R13 ;  /* 0xffffffc0060d7824 */ /* 0x000fe400078e020d */
[C---:B------:R-:W-:Y:S02]  /*2a10*/  IMAD R6, R16.reuse, -0x80, R17 ;  /* 0xffffff8010067824 */ /* 0x040fe400078e0211 */
[----:B------:R-:W-:Y:S02]  /*2a20*/  IMAD R13, R16, -0x80, R13 ;  /* 0xffffff80100d7824 */ /* 0x000fe400078e020d */
[----:B------:R-:W-:Y:S02]  /*2a30*/  IMAD.IADD R6, R6, 0x1, R9 ;  /* 0x0000000106067824 */ /* 0x000fe400078e0209 */
[----:B------:R-:W-:Y:S02]  /*2a40*/  IMAD.MOV.U32 R9, RZ, RZ, RZ ;  /* 0x000000ffff097224 */ /* 0x000fe400078e00ff */
[----:B------:R-:W-:-:S07]  /*2a50*/  VIADD R3, R13, 0x9 ;  /* 0x000000090d037836 */ /* 0x000fce0000000000 */
.L_x_21:
[----:B------:R-:W1:Y:S01]  /*2a60*/  S2UR UR10, SR_CgaCtaId ;  /* 0x00000000000a79c3 */ /* 0x000e620000008800 */
[----:B------:R-:W-:Y:S01]  /*2a70*/  UMOV UR5, 0x400 ;  /* 0x0000040000057882 */ /* 0x000fe20000000000 */
[----:B------:R-:W-:Y:S01]  /*2a80*/  IMAD.U32 R14, R9, -0x80000000, RZ ;  /* 0x80000000090e7824 */ /* 0x000fe200078e00ff */
[----:B-1----:R-:W-:-:S04]  /*2a90*/  ULEA UR5, UR10, UR5, 0x18 ;  /* 0x000000050a057291 */ /* 0x002fc8000f8ec03f */
[----:B------:R-:W-:Y:S02]  /*2aa0*/  ULEA UR22, UR4, UR5, 0x3 ;  /* 0x0000000504167291 */ /* 0x000fe4000f8e183f */
[----:B------:R-:W-:Y:S02]  /*2ab0*/  UIADD3 UR10, UR5, 0x800, URZ ;  /* 0x00000800050a7890 */ /* 0x000fe4000fffe03f */
[----:B------:R-:W-:Y:S02]  /*2ac0*/  ULEA UR11, UR6, UR5, 0xd ;  /* 0x00000005060b7291 */ /* 0x000fe4000f8e683f */
[----:B------:R-:W-:Y:S02]  /*2ad0*/  USHF.R.U32.HI UR10, URZ, 0x4, UR10 ;  /* 0x000000043f0a7899 */ /* 0x000fe4000801160a */
[----:B------:R-:W-:Y:S01]  /*2ae0*/  UIADD3 UR12, UR11, 0x10800, URZ ;  /* 0x000108000b0c7890 */ /* 0x000fe2000fffe03f */
[----:B------:R-:W1:Y:S01]  /*2af0*/  SYNCS.PHASECHK.TRANS64.TRYWAIT P0, [UR22], R14 ;  /* 0x0000000eff0075a7 */ /* 0x000e620008000156 */
[----:B------:R-:W-:-:S02]  /*2b00*/  ULOP3.LUT UR10, UR10, 0x3fc0, URZ, 0xc0, !UPT ;  /* 0x00003fc00a0a7892 */ /* 0x000fc4000f8ec03f */
[----:B------:R-:W-:Y:S02]  /*2b10*/  USHF.R.U32.HI UR12, URZ, 0x4, UR12 ;  /* 0x000000043f0c7899 */ /* 0x000fe4000801160c */
[----:B------:R-:W-:Y:S02]  /*2b20*/  ULOP3.LUT UR16, UR10, 0x10000, URZ, 0xfc, !UPT ;  /* 0x000100000a107892 */ /* 0x000fe4000f8efc3f */
[----:B------:R-:W-:Y:S02]  /*2b30*/  ULOP3.LUT UR12, UR12, 0x3fc0, URZ, 0xc0, !UPT ;  /* 0x00003fc00c0c7892 */ /* 0x000fe4000f8ec03f */
[----:B------:R-:W-:Y:S02]  /*2b40*/  ULEA UR16, UR4, UR16, 0xa ;  /* 0x0000001004107291 */ /* 0x000fe4000f8e503f */
[----:B------:R-:W-:Y:S01]  /*2b50*/  ULOP3.LUT UR17, UR12, 0x10000, URZ, 0xfc, !UPT ;  /* 0x000100000c117892 */ /* 0x000fe2000f8efc3f */
[----:B-1----:R-:W-:Y:S11]  /*2b60*/  @P0 BRA `(.L_x_17) ;  /* 0x0000000000080947 */ /* 0x002ff60003800000 */
[----:B------:R-:W1:Y:S02]  /*2b70*/  SYNCS.PHASECHK.TRANS64.TRYWAIT P0, [UR22], R14 ;  /* 0x0000000eff0075a7 */ /* 0x000e640008000156 */
[----:B-1----:R-:W-:Y:S05]  /*2b80*/  @!P0 BRA `(.L_x_18) ;  /* 0x0000003000a48947 */ /* 0x002fea0003800000 */
.L_x_17:
[----:B------:R-:W-:Y:S01]  /*2b90*/  WARPGROUP.ARRIVE ;  /* 0x00000000000079c5 */ /* 0x000fe20000000000 */
[----:B------:R-:W-:Y:S01]  /*2ba0*/  UMOV UR12, UR16 ;  /* 0x00000010000c7c82 */ /* 0x000fe20008000000 */
[----:B------:R-:W-:Y:S01]  /*2bb0*/  UMOV UR13, 0x40000040 ;  /* 0x40000040000d7882 */ /* 0x000fe20000000000 */
[----:B------:R-:W-:Y:S01]  /*2bc0*/  UMOV UR14, UR17 ;  /* 0x00000011000e7c82 */ /* 0x000fe20008000000 */
[----:B------:R-:W-:Y:S01]  /*2bd0*/  UMOV UR15, 0x40000040 ;  /* 0x40000040000f7882 */ /* 0x000fe20000000000 */
[----:B------:R-:W-:Y:S01]  /*2be0*/  IMAD.U32 R17, RZ, RZ, UR4 ;  /* 0x00000004ff117e24 */ /* 0x000fe2000f8e00ff */
[----:B------:R-:W-:Y:S01]  /*2bf0*/  HGMMA.64x64x16.F32.BF16 R184, gdesc[UR12], RZ, !UPT ;  /* 0x00e000000cb879f0 */ /* 0x000fe2000c7018ff */
[----:B------:R-:W-:Y:S02]  /*2c00*/  ULOP3.LUT UR12, UR16, 0x2, URZ, 0xfc, !UPT ;  /* 0x00000002100c7892 */ /* 0x000fe4000f8efc3f */
[----:B------:R-:W-:Y:S01]  /*2c10*/  ULOP3.LUT UR14, UR17, 0x2, URZ, 0xfc, !UPT ;  /* 0x00000002110e7892 */ /* 0x000fe2000f8efc3f */
[----:B------:R-:W-:Y:S01]  /*2c20*/  IMAD R17, R17, 0x40, R2 ;  /* 0x0000004011117824 */ /* 0x000fe200078e0202 */
[----:B------:R-:W-:Y:S01]  /*2c30*/  UMOV UR13, 0x40000040 ;  /* 0x40000040000d7882 */ /* 0x000fe20000000000 */
[----:B------:R-:W-:-:S03]  /*2c40*/  UMOV UR15, 0x40000040 ;  /* 0x40000040000f7882 */ /* 0x000fc60000000000 */
[----:B------:R-:W-:-:S05]  /*2c50*/  LEA R17, R17, UR5, 0x2 ;  /* 0x0000000511117c11 */ /* 0x000fca000f8e10ff */
[----:B------:R2:W3:Y:S04]  /*2c60*/  LDS R12, [R17+0x80] ;  /* 0x00008000110c7984 */ /* 0x0004e80000000800 */
[----:B------:R2:W4:Y:S01]  /*2c70*/  LDS R216, [R17+0xa0] ;  /* 0x0000a00011d87984 */ /* 0x0005220000000800 */
[----:B------:R-:W-:Y:S01]  /*2c80*/  HGMMA.64x64x16.F32.BF16 R184, gdesc[UR12], R184 ;  /* 0x00e000000cb879f0 */ /* 0x000fe200087018b8 */
[----:B------:R-:W-:Y:S02]  /*2c90*/  ULOP3.LUT UR12, UR16, 0x4, URZ, 0xfc, !UPT ;  /* 0x00000004100c7892 */ /* 0x000fe4000f8efc3f */
[----:B------:R-:W-:Y:S01]  /*2ca0*/  ULOP3.LUT UR14, UR17, 0x4, URZ, 0xfc, !UPT ;  /* 0x00000004110e7892 */ /* 0x000fe2000f8efc3f */
[----:B------:R-:W-:Y:S01]  /*2cb0*/  UMOV UR13, 0x40000040 ;  /* 0x40000040000d7882 */ /* 0x000fe20000000000 */
[----:B------:R-:W-:-:S07]  /*2cc0*/  UMOV UR15, 0x40000040 ;  /* 0x40000040000f7882 */ /* 0x000fce0000000000 */
[----:B------:R-:W-:Y:S01]  /*2cd0*/  HGMMA.64x64x16.F32.BF16 R184, gdesc[UR12], R184 ;  /* 0x00e000000cb879f0 */ /* 0x000fe200087018b8 */
[----:B------:R-:W-:Y:S02]  /*2ce0*/  ULOP3.LUT UR12, UR16, 0x6, URZ, 0xfc, !UPT ;  /* 0x00000006100c7892 */ /* 0x000fe4000f8efc3f */
[----:B------:R-:W-:Y:S01]  /*2cf0*/  ULOP3.LUT UR14, UR17, 0x6, URZ, 0xfc, !UPT ;  /* 0x00000006110e7892 */ /* 0x000fe2000f8efc3f */
[----:B------:R-:W-:Y:S01]  /*2d00*/  UMOV UR13, 0x40000040 ;  /* 0x40000040000d7882 */ /* 0x000fe20000000000 */
[----:B------:R-:W-:-:S07]  /*2d10*/  UMOV UR15, 0x40000040 ;  /* 0x40000040000f7882 */ /* 0x000fce0000000000 */
[----:B------:R-:W-:Y:S01]  /*2d20*/  HGMMA.64x64x16.F32.BF16 R184, gdesc[UR12], R184 ;  /* 0x00e000000cb879f0 */ /* 0x000fe200087018b8 */
[----:B------:R-:W-:Y:S02]  /*2d30*/  UIADD3 UR12, UR16, 0x200, URZ ;  /* 0x00000200100c7890 */ /* 0x000fe4000fffe03f */
[----:B------:R-:W-:Y:S01]  /*2d40*/  UIADD3 UR14, UR17, 0x400, URZ ;  /* 0x00000400110e7890 */ /* 0x000fe2000fffe03f */
        /* <DEDUP_REMOVED lines=17> */
[----:B------:R-:W-:Y:S01]  /*2e60*/  HGMMA.64x64x16.F32.BF16 R184, gdesc[UR12], R184, gsb0 ;  /* 0x00e000000cb879f0 */ /* 0x000fe200080018b8 */
[----:B------:R-:W5:Y:S02]  /*2e70*/  SYNCS.PHASECHK.TRANS64.TRYWAIT P0, [UR22+0x20], R14 ;  /* 0x0000200eff0075a7 */ /* 0x000f640008000156 */
[----:B--2345:R-:W-:Y:S05]  /*2e80*/  @P0 BRA `(.L_x_19) ;  /* 0x0000000000080947 */ /* 0x03cfea0003800000 */
[----:B------:R-:W2:Y:S02]  /*2e90*/  SYNCS.PHASECHK.TRANS64.TRYWAIT P0, [UR22+0x20], R14 ;  /* 0x0000200eff0075a7 */ /* 0x000ea40008000156 */
[----:B--2---:R-:W-:Y:S05]  /*2ea0*/  @!P0 BRA `(.L_x_20) ;  /* 0x0000002c00fc8947 */ /* 0x004fea0003800000 */
.L_x_19:
[----:B------:R-:W-:Y:S01]  /*2eb0*/  UIADD3 UR13, UR5, 0x18800, URZ ;  /* 0x00018800050d7890 */ /* 0x000fe2000fffe03f */
[----:B------:R-:W-:Y:S01]  /*2ec0*/  WARPGROUP.ARRIVE ;  /* 0x00000000000079c5 */ /* 0x000fe20000000000 */
[----:B------:R-:W-:Y:S01]  /*2ed0*/  UIADD3 UR12, UR11, 0x8800, URZ ;  /* 0x000088000b0c7890 */ /* 0x000fe2000fffe03f */
[----:B-1----:R-:W-:Y:S01]  /*2ee0*/  VIADDMNMX R13, R3, 0xfffffff8, R6, PT ;  /* 0xfffffff8030d7846 */ /* 0x002fe20003800106 */
[----:B------:R-:W-:Y:S01]  /*2ef0*/  USHF.R.U32.HI UR11, URZ, 0x4, UR13 ;  /* 0x000000043f0b7899 */ /* 0x000fe2000801160d */
[----:B------:R-:W-:Y:S01]  /*2f00*/  IMAD.MOV.U32 R22, RZ, RZ, -0x1 ;  /* 0xffffffffff167424 */ /* 0x000fe200078e00ff */
[----:B------:R-:W-:Y:S01]  /*2f10*/  USHF.R.U32.HI UR12, URZ, 0x4, UR12 ;  /* 0x000000043f0c7899 */ /* 0x000fe2000801160c */
[----:B------:R-:W-:Y:S01]  /*2f20*/  SHF.R.S32.HI R14, RZ, 0x1f, R13 ;  /* 0x0000001fff0e7819 */ /* 0x000fe2000001140d */
[----:B------:R-:W-:Y:S01]  /*2f30*/  ULOP3.LUT UR11, UR11, 0x3fc0, URZ, 0xc0, !UPT ;  /* 0x00003fc00b0b7892 */ /* 0x000fe2000f8ec03f */
[----:B------:R-:W-:Y:S01]  /*2f40*/  IMAD.IADD R217, R11, 0x1, R11 ;  /* 0x000000010bd97824 */ /* 0x000fe200078e020b */
[----:B------:R-:W-:Y:S01]  /*2f50*/  ULOP3.LUT UR12, UR12, 0x3fc0, URZ, 0xc0, !UPT ;  /* 0x00003fc00c0c7892 */ /* 0x000fe2000f8ec03f */
[----:B------:R-:W-:Y:S01]  /*2f60*/  LEA.HI R14, R14, R13, RZ, 0x3 ;  /* 0x0000000d0e0e7211 */ /* 0x000fe200078f18ff */
[----:B------:R-:W-:Y:S01]  /*2f70*/  ULOP3.LUT UR16, UR11, 0x10000, URZ, 0xfc, !UPT ;  /* 0x000100000b107892 */ /* 0x000fe2000f8efc3f */
[----:B------:R-:W-:Y:S01]  /*2f80*/  IMAD.MOV.U32 R221, RZ, RZ, RZ ;  /* 0x000000ffffdd7224 */ /* 0x000fe200078e00ff */
[----:B------:R-:W-:Y:S01]  /*2f90*/  ULOP3.LUT UR17, UR12, 0x10000, URZ, 0xfc, !UPT ;  /* 0x000100000c117892 */ /* 0x000fe2000f8efc3f */
[----:B------:R-:W-:Y:S01]  /*2fa0*/  LOP3.LUT R16, R14, 0xfffffff8, RZ, 0xc0, !PT ;  /* 0xfffffff80e107812 */ /* 0x000fe200078ec0ff */
[----:B------:R-:W-:Y:S01]  /*2fb0*/  ULEA UR16, UR4, UR16, 0xa ;  /* 0x0000001004107291 */ /* 0x000fe2000f8e503f */
[----:B------:R-:W-:Y:S01]  /*2fc0*/  SHF.R.S32.HI R14, RZ, 0x3, R14 ;  /* 0x00000003ff0e7819 */ /* 0x000fe2000001140e */
[----:B------:R-:W-:Y:S01]  /*2fd0*/  UMOV UR15, 0x40000040 ;  /* 0x40000040000f7882 */ /* 0x000fe20000000000 */
[----:B------:R-:W-:Y:S01]  /*2fe0*/  UMOV UR13, 0x40000040 ;  /* 0x40000040000d7882 */ /* 0x000fe20000000000 */
[CC--:B------:R-:W-:Y:S01]  /*2ff0*/  ISETP.NE.AND P0, PT, R13.reuse, R16.reuse, PT ;  /* 0x000000100d00720c */ /* 0x0c0fe20003f05270 */
[----:B------:R-:W-:Y:S01]  /*3000*/  UMOV UR14, UR17 ;  /* 0x00000011000e7c82 */ /* 0x000fe20008000000 */
[----:B------:R-:W-:Y:S01]  /*3010*/  IADD3 R15, -R14, 0x1, RZ ;  /* 0x000000010e0f7810 */ /* 0x000fe20007ffe1ff */
[----:B------:R-:W-:Y:S01]  /*3020*/  UMOV UR12, UR16 ;  /* 0x00000010000c7c82 */ /* 0x000fe20008000000 */
[C---:B------:R-:W-:Y:S01]  /*3030*/  ISETP.LT.AND P0, PT, R13.reuse, RZ, P0 ;  /* 0x000000ff0d00720c */ /* 0x040fe20000701270 */
[----:B------:R-:W-:Y:S01]  /*3040*/  HGMMA.64x64x16.F32.BF16 R152, gdesc[UR12], RZ, !UPT ;  /* 0x00e000000c9879f0 */ /* 0x000fe2000c7018ff */
[----:B------:R-:W-:Y:S01]  /*3050*/  ULOP3.LUT UR14, UR17, 0x2, URZ, 0xfc, !UPT ;  /* 0x00000002110e7892 */ /* 0x000fe2000f8efc3f */
[----:B------:R-:W-:Y:S01]  /*3060*/  VIADDMNMX R16, R13, -R16, 0x2, PT ;  /* 0x000000020d107446 */ /* 0x000fe20003800910 */
[----:B------:R-:W-:Y:S01]  /*3070*/  ULOP3.LUT UR12, UR16, 0x2, URZ, 0xfc, !UPT ;  /* 0x00000002100c7892 */ /* 0x000fe2000f8efc3f */
[----:B------:R-:W-:Y:S01]  /*3080*/  IMAD.IADD R223, R10, 0x1, R10 ;  /* 0x000000010adf7824 */ /* 0x000fe200078e020a */
[----:B------:R-:W-:Y:S01]  /*3090*/  UMOV UR15, 0x40000040 ;  /* 0x40000040000f7882 */ /* 0x000fe20000000000 */
[----:B------:R-:W-:Y:S01]  /*30a0*/  UMOV UR13, 0x40000040 ;  /* 0x40000040000d7882 */ /* 0x000fe20000000000 */
[----:B------:R-:W-:Y:S01]  /*30b0*/  IMAD.MOV.U32 R23, RZ, RZ, RZ ;  /* 0x000000ffff177224 */ /* 0x000fe200078e00ff */
[----:B------:R-:W-:Y:S01]  /*30c0*/  UMOV UR19, 0x40000040 ;  /* 0x4000004000137882 */ /* 0x000fe20000000000 */
[----:B------:R-:W-:-:S03]  /*30d0*/  VIADD R7, R7, 0x1 ;  /* 0x0000000107077836 */ /* 0x000fc60000000000 */
[----:B------:R-:W-:-:S05]  /*30e0*/  @!P0 IMAD.MOV R15, RZ, RZ, -R14 ;  /* 0x000000ffff0f8224 */ /* 0x000fca00078e0a0e */
[----:B------:R-:W-:-:S04]  /*30f0*/  IADD3 R16, -R16, R15, R15 ;  /* 0x0000000f10107210 */ /* 0x000fc80007ffe10f */
[----:B------:R-:W-:-:S05]  /*3100*/  VIMNMX R16, R16, -0x20, !PT ;  /* 0xffffffe010107848 */ /* 0x000fca0007fe0100 */
[----:B------:R-:W-:-:S05]  /*3110*/  VIADD R13, R16, 0x20 ;  /* 0x00000020100d7836 */ /* 0x000fca0000000000 */
[----:B------:R-:W-:-:S04]  /*3120*/  SHF.R.U32.HI R13, RZ, R13, R22 ;  /* 0x0000000dff0d7219 */ /* 0x000fc80000011616 */
[----:B------:R-:W-:-:S04]  /*3130*/  LOP3.LUT R14, R13, 0x1, RZ, 0xc0, !PT ;  /* 0x000000010d0e7812 */ /* 0x000fc800078ec0ff */
[----:B------:R-:W-:Y:S02]  /*3140*/  ISETP.NE.U32.AND P0, PT, R14, 0x1, PT ;  /* 0x000000010e00780c */ /* 0x000fe40003f05070 */
[----:B------:R-:W-:Y:S01]  /*3150*/  VIMNMX R14, R6, R3, PT ;  /* 0x00000003060e7248 */ /* 0x000fe20003fe0100 */
[----:B------:R-:W-:Y:S01]  /*3160*/  VIADD R3, R3, 0x40 ;  /* 0x0000004003037836 */ /* 0x000fe20000000000 */
[----:B------:R-:W-:Y:S01]  /*3170*/  R2P PR, R13, 0x7e ;  /* 0x0000007e0d007804 */ /* 0x000fe20000000000 */
        /* <DEDUP_REMOVED lines=29> */
[----:B------:R-:W-:Y:S01]  /*3350*/  UMOV UR13, 0x40000040 ;  /* 0x40000040000d7882 */ /* 0x000fe20000000000 */
[----:B------:R-:W-:Y:S02]  /*3360*/  ULOP3.LUT UR17, UR11, 0x2000000, URZ, 0xfc, !UPT ;  /* 0x020000000b117892 */ /* 0x000fe4000f8efc3f */
[----:B------:R-:W-:Y:S02]  /*3370*/  ULEA UR11, UR4, UR8, 0xa ;  /* 0x00000008040b7291 */ /* 0x000fe4000f8e503f */
[----:B------:R-:W-:-:S02]  /*3380*/  ULEA UR17, UR4, UR17, 0xa ;  /* 0x0000001104117291 */ /* 0x000fc4000f8e503f */
[----:B------:R-:W-:Y:S03]  /*3390*/  HGMMA.64x64x16.F32.BF16 R152, gdesc[UR12], R152, gsb0 ;  /* 0x00e000000c9879f0 */ /* 0x000fe60008001898 */
[----:B------:R-:W-:Y:S01]  /*33a0*/  UMOV UR12, UR11 ;  /* 0x0000000b000c7c82 */ /* 0x000fe20008000000 */
[----:B------:R-:W-:Y:S01]  /*33b0*/  UMOV UR13, 0x40000040 ;  /* 0x40000040000d7882 */ /* 0x000fe20000000000 */
[----:B------:R-:W-:Y:S02]  /*33c0*/  WARPGROUP.DEPBAR.LE gsb0, 0x1 ;  /* 0x00008000000079c5 */ /* 0x000fe40000010100 */
[----:B------:R-:W-:Y:S01]  /*33d0*/  FSEL R15, R184, -INF , !P0 ;  /* 0xff800000b80f7808 */ /* 0x000fe20004000000 */
[----:B------:R-:W1:Y:S01]  /*33e0*/  LDS R218, [R17+0x280] ;  /* 0x0002800011da7984 */ /* 0x000e620000000800 */
[----:B------:R-:W-:Y:S01]  /*33f0*/  FSEL R185, R185, -INF , P1 ;  /* 0xff800000b9b97808 */ /* 0x000fe20000800000 */
[----:B------:R-:W-:Y:S01]  /*3400*/  UMOV UR14, UR17 ;  /* 0x00000011000e7c82 */ /* 0x000fe20008000000 */
[----:B------:R-:W-:Y:S01]  /*3410*/  FSEL R189, R189, -INF , P3 ;  /* 0xff800000bdbd7808 */ /* 0x000fe20001800000 */
[----:B------:R-:W-:Y:S01]  /*3420*/  FFMA R184, R15, UR21, -R12 ;  /* 0x000000150fb87c23 */ /* 0x000fe2000800080c */
[----:B------:R-:W-:Y:S01]  /*3430*/  SHF.R.S32.HI R15, RZ, 0x1f, R14 ;  /* 0x0000001fff0f7819 */ /* 0x000fe2000001140e */
[--C-:B------:R-:W-:Y:S01]  /*3440*/  FFMA R185, R185, UR21, -R12.reuse ;  /* 0x00000015b9b97c23 */ /* 0x100fe2000800080c */
[----:B------:R-:W-:Y:S01]  /*3450*/  FSEL R193, R193, -INF , P5 ;  /* 0xff800000c1c17808 */ /* 0x000fe20002800000 */
[--C-:B------:R-:W-:Y:S01]  /*3460*/  FFMA R189, R189, UR21, -R12.reuse ;  /* 0x00000015bdbd7c23 */ /* 0x100fe2000800080c */
[----:B------:R-:W-:Y:S01]  /*3470*/  LEA.HI R16, R15, R14, RZ, 0x3 ;  /* 0x0000000e0f107211 */ /* 0x000fe200078f18ff */
[----:B------:R-:W-:Y:S01]  /*3480*/  MUFU.EX2 R184, R184 ;  /* 0x000000b800b87308 */ /* 0x000fe20000000800 */
[----:B------:R-:W-:Y:S01]  /*3490*/  FSEL R15, R188, -INF , P2 ;  /* 0xff800000bc0f7808 */ /* 0x000fe20001000000 */
[----:B------:R-:W-:Y:S01]  /*34a0*/  FFMA R193, R193, UR21, -R12 ;  /* 0x00000015c1c17c23 */ /* 0x000fe2000800080c */
[----:B------:R-:W-:Y:S01]  /*34b0*/  LOP3.LUT R19, R16, 0xfffffff8, RZ, 0xc0, !PT ;  /* 0xfffffff810137812 */ /* 0x000fe200078ec0ff */
[----:B------:R2:W3:Y:S01]  /*34c0*/  LDS R219, [R17+0x2a0] ;  /* 0x0002a00011db7984 */ /* 0x0004e20000000800 */
[----:B------:R-:W-:Y:S01]  /*34d0*/  SHF.R.S32.HI R16, RZ, 0x3, R16 ;  /* 0x00000003ff107819 */ /* 0x000fe20000011410 */
[----:B------:R-:W-:Y:S01]  /*34e0*/  FFMA R188, R15, UR21, -R12 ;  /* 0x000000150fbc7c23 */ /* 0x000fe2000800080c */
[----:B------:R-:W-:Y:S01]  /*34f0*/  ISETP.NE.AND P0, PT, R14, R19, PT ;  /* 0x000000130e00720c */ /* 0x000fe20003f05270 */
[----:B------:R-:W-:Y:S01]  /*3500*/  MUFU.EX2 R185, R185 ;  /* 0x000000b900b97308 */ /* 0x000fe20000000800 */
[----:B------:R-:W-:Y:S01]  /*3510*/  IADD3 R18, -R16, 0x1, RZ ;  /* 0x0000000110127810 */ /* 0x000fe20007ffe1ff */
[----:B------:R-:W-:Y:S01]  /*3520*/  UMOV UR15, 0x40000040 ;  /* 0x40000040000f7882 */ /* 0x000fe20000000000 */
[----:B------:R-:W-:-:S02]  /*3530*/  ISETP.LT.AND P0, PT, R14, RZ, P0 ;  /* 0x000000ff0e00720c */ /* 0x000fc40000701270 */
[----:B------:R-:W-:Y:S02]  /*3540*/  VIADDMNMX R19, R14, -R19, 0x2, PT ;  /* 0x000000020e137446 */ /* 0x000fe40003800913 */
[----:B------:R-:W-:Y:S01]  /*3550*/  FSEL R15, R192, -INF , P4 ;  /* 0xff800000c00f7808 */ /* 0x000fe20002000000 */
[----:B------:R-:W-:Y:S04]  /*3560*/  MUFU.EX2 R188, R188 ;  /* 0x000000bc00bc7308 */ /* 0x000fe80000000800 */
[----:B------:R-:W-:Y:S01]  /*3570*/  FFMA R192, R15, UR21, -R12 ;  /* 0x000000150fc07c23 */ /* 0x000fe2000800080c */
[----:B------:R-:W-:-:S03]  /*3580*/  FSEL R15, R196, -INF , P6 ;  /* 0xff800000c40f7808 */ /* 0x000fc60003000000 */
[----:B------:R-:W-:Y:S01]  /*3590*/  @!P0 IMAD.MOV R18, RZ, RZ, -R16 ;  /* 0x000000ffff128224 */ /* 0x000fe200078e0a10 */
[----:B------:R-:W-:Y:S01]  /*35a0*/  LOP3.LUT P0, RZ, R13, 0x80, RZ, 0xc0, !PT ;  /* 0x000000800dff7812 */ /* 0x000fe2000780c0ff */
[----:B------:R-:W-:Y:S01]  /*35b0*/  FFMA R196, R15, UR21, -R12 ;  /* 0x000000150fc47c23 */ /* 0x000fe2000800080c */
[----:B------:R-:W-:Y:S02]  /*35c0*/  MUFU.EX2 R189, R189 ;  /* 0x000000bd00bd7308 */ /* 0x000fe40000000800 */
[----:B------:R-:W-:Y:S02]  /*35d0*/  IADD3 R19, -R19, R18, R18 ;  /* 0x0000001213137210 */ /* 0x000fe40007ffe112 */
[----:B------:R-:W-:Y:S02]  /*35e0*/  FSEL R197, R197, -INF , P0 ;  /* 0xff800000c5c57808 */ /* 0x000fe40000000000 */
[----:B------:R-:W-:Y:S02]  /*35f0*/  VIMNMX R19, R19, -0x20, !PT ;  /* 0xffffffe013137848 */ /* 0x000fe40007fe0100 */
[----:B------:R-:W-:Y:S01]  /*3600*/  LOP3.LUT P0, RZ, R13, 0x8000, RZ, 0xc0, !PT ;  /* 0x000080000dff7812 */ /* 0x000fe2000780c0ff */
[----:B------:R-:W-:Y:S01]  /*3610*/  FFMA R197, R197, UR21, -R12 ;  /* 0x00000015c5c57c23 */ /* 0x000fe2000800080c */
[----:B------:R-:W-:Y:S01]  /*3620*/  MUFU.EX2 R192, R192 ;  /* 0x000000c000c07308 */ /* 0x000fe20000000800 */
[----:B------:R-:W-:Y:S01]  /*3630*/  VIADD R14, R19, 0x20 ;  /* 0x00000020130e7836 */ /* 0x000fe20000000000 */
[----:B------:R-:W-:-:S04]  /*3640*/  FSEL R213, R213, -INF , P0 ;  /* 0xff800000d5d57808 */ /* 0x000fc80000000000 */
[----:B------:R-:W-:Y:S01]  /*3650*/  SHF.R.U32.HI R14, RZ, R14, R22 ;  /* 0x0000000eff0e7219 */ /* 0x000fe20000011616 */
[----:B------:R-:W-:Y:S01]  /*3660*/  FFMA R213, R213, UR21, -R12 ;  /* 0x00000015d5d57c23 */ /* 0x000fe2000800080c */
[----:B------:R-:W-:Y:S01]  /*3670*/  IMAD.U32 R22, RZ, RZ, UR4 ;  /* 0x00000004ff167e24 */ /* 0x000fe2000f8e00ff */
[----:B------:R-:W4:Y:S01]  /*3680*/  MUFU.EX2 R193, R193 ;  /* 0x000000c100c17308 */ /* 0x000f220000000800 */
[C---:B------:R-:W-:Y:S02]  /*3690*/  LOP3.LUT R15, R14.reuse, 0x1, RZ, 0xc0, !PT ;  /* 0x000000010e0f7812 */ /* 0x040fe400078ec0ff */
[----:B------:R-:W-:Y:S01]  /*36a0*/  LOP3.LUT P1, RZ, R14, 0x8000, RZ, 0xc0, !PT ;  /* 0x000080000eff7812 */ /* 0x000fe2000782c0ff */
[C---:B------:R-:W-:Y:S01]  /*36b0*/  IMAD R220, R22.reuse, 0x4000, R5 ;  /* 0x0000400016dc7824 */ /* 0x040fe200078e0205 */
[----:B------:R-:W-:Y:S01]  /*36c0*/  ISETP.NE.U32.AND P0, PT, R15, 0x1, PT ;  /* 0x000000010f00780c */ /* 0x000fe20003f05070 */
[----:B------:R-:W-:Y:S01]  /*36d0*/  IMAD R22, R22, 0x4000, R4 ;  /* 0x0000400016167824 */ /* 0x000fe200078e0204 */
[----:B------:R-:W-:Y:S01]  /*36e0*/  FSEL R215, R215, -INF , P1 ;  /* 0xff800000d7d77808 */ /* 0x000fe20000800000 */
[----:B------:R-:W-:Y:S01]  /*36f0*/  MUFU.EX2 R196, R196 ;  /* 0x000000c400c47308 */ /* 0x000fe20000000800 */
[----:B------:R-:W-:-:S02]  /*3700*/  FSEL R15, R186, -INF , !P0 ;  /* 0xff800000ba0f7808 */ /* 0x000fc40004000000 */
[----:B------:R-:W-:Y:S01]  /*3710*/  LOP3.LUT P0, RZ, R14, 0x80, RZ, 0xc0, !PT ;  /* 0x000000800eff7812 */ /* 0x000fe2000780c0ff */
[--C-:B------:R-:W-:Y:S01]  /*3720*/  FFMA R215, R215, UR21, -R216.reuse ;  /* 0x00000015d7d77c23 */ /* 0x100fe200080008d8 */
[----:B------:R-:W-:Y:S01]  /*3730*/  MOV R222, R220 ;  /* 0x000000dc00de7202 */ /* 0x000fe20000000f00 */
[--C-:B------:R-:W-:Y:S01]  /*3740*/  FFMA R15, R15, UR21, -R216.reuse ;  /* 0x000000150f0f7c23 */ /* 0x100fe200080008d8 */
[----:B------:R-:W-:Y:S01]  /*3750*/  FSEL R199, R199, -INF , P0 ;  /* 0xff800000c7c77808 */ /* 0x000fe20000000000 */
[----:B------:R-:W5:Y:S01]  /*3760*/  MUFU.EX2 R197, R197 ;  /* 0x000000c500c57308 */ /* 0x000f620000000800 */
[----:B------:R-:W-:Y:S02]  /*3770*/  R2P PR, R13.B1, 0x7f ;  /* 0x0000007f0d007804 */ /* 0x000fe40000001000 */
[----:B----4-:R-:W-:Y:S01]  /*3780*/  F2FP.BF16.F32.PACK_AB R16, R193, R192 ;  /* 0x000000c0c110723e */ /* 0x010fe200000010ff */
[----:B------:R-:W-:Y:S01]  /*3790*/  FFMA R199, R199, UR21, -R216 ;  /* 0x00000015c7c77c23 */ /* 0x000fe200080008d8 */
[----:B------:R-:W-:-:S02]  /*37a0*/  MOV R23, R22 ;  /* 0x0000001600177202 */ /* 0x000fc40000000f00 */
[----:B------:R-:W-:Y:S01]  /*37b0*/  FSEL R13, R200, -INF , P0 ;  /* 0xff800000c80d7808 */ /* 0x000fe20000000000 */
[----:B------:R-:W-:Y:S01]  /*37c0*/  MUFU.EX2 R186, R15 ;  /* 0x0000000f00ba7308 */ /* 0x000fe20000000800 */
[----:B------:R-:W-:Y:S02]  /*37d0*/  FSEL R201, R201, -INF , P1 ;  /* 0xff800000c9c97808 */ /* 0x000fe40000800000 */
[----:B------:R-:W-:Y:S01]  /*37e0*/  FSEL R205, R205, -INF , P3 ;  /* 0xff800000cdcd7808 */ /* 0x000fe20001800000 */
[--C-:B------:R-:W-:Y:S01]  /*37f0*/  FFMA R200, R13, UR21, -R12.reuse ;  /* 0x000000150dc87c23 */ /* 0x100fe2000800080c */
[----:B------:R-:W-:Y:S01]  /*3800*/  FSEL R13, R204, -INF , P2 ;  /* 0xff800000cc0d7808 */ /* 0x000fe20001000000 */
[--C-:B------:R-:W-:Y:S01]  /*3810*/  FFMA R201, R201, UR21, -R12.reuse ;  /* 0x00000015c9c97c23 */ /* 0x100fe2000800080c */
[----:B------:R-:W-:Y:S01]  /*3820*/  FSEL R209, R209, -INF , P5 ;  /* 0xff800000d1d17808 */ /* 0x000fe20002800000 */
[--C-:B------:R-:W-:Y:S01]  /*3830*/  FFMA R205, R205, UR21, -R12.reuse ;  /* 0x00000015cdcd7c23 */ /* 0x100fe2000800080c */
[----:B------:R-:W-:Y:S01]  /*3840*/  MUFU.EX2 R199, R199 ;  /* 0x000000c700c77308 */ /* 0x000fe20000000800 */
[--C-:B------:R-:W-:Y:S01]  /*3850*/  FFMA R204, R13, UR21, -R12.reuse ;  /* 0x000000150dcc7c23 */ /* 0x100fe2000800080c */
[----:B------:R-:W-:Y:S01]  /*3860*/  FSEL R13, R208, -INF , P4 ;  /* 0xff800000d00d7808 */ /* 0x000fe20002000000 */
[----:B------:R-:W-:Y:S01]  /*3870*/  FFMA R209, R209, UR21, -R12 ;  /* 0x00000015d1d17c23 */ /* 0x000fe2000800080c */
[----:B-----5:R-:W-:-:S03]  /*3880*/  F2FP.BF16.F32.PACK_AB R18, R197, R196 ;  /* 0x000000c4c512723e */ /* 0x020fc600000010ff */
[----:B------:R-:W-:Y:S01]  /*3890*/  FFMA R208, R13, UR21, -R12 ;  /* 0x000000150dd07c23 */ /* 0x000fe2000800080c */
[----:B------:R-:W-:Y:S01]  /*38a0*/  FSEL R13, R212, -INF , P6 ;  /* 0xff800000d40d7808 */ /* 0x000fe20003000000 */
[----:B------:R-:W-:Y:S01]  /*38b0*/  MUFU.EX2 R200, R200 ;  /* 0x000000c800c87308 */ /* 0x000fe20000000800 */
[----:B------:R-:W-:-:S03]  /*38c0*/  R2P PR, R14, 0x7e ;  /* 0x0000007e0e007804 */ /* 0x000fc60000000000 */
[----:B------:R-:W-:Y:S02]  /*38d0*/  FFMA R12, R13, UR21, -R12 ;  /* 0x000000150d0c7c23 */ /* 0x000fe4000800080c */
[----:B------:R-:W-:Y:S02]  /*38e0*/  FSEL R13, R190, -INF , P2 ;  /* 0xff800000be0d7808 */ /* 0x000fe40001000000 */
[----:B------:R-:W-:Y:S01]  /*38f0*/  FSEL R187, R187, -INF , P1 ;  /* 0xff800000bbbb7808 */ /* 0x000fe20000800000 */
[----:B------:R4:W-:Y:S01]  /*3900*/  MUFU.EX2 R212, R12 ;  /* 0x0000000c00d47308 */ /* 0x0009e20000000800 */
[----:B------:R-:W-:Y:S01]  /*3910*/  FSEL R191, R191, -INF , P3 ;  /* 0xff800000bfbf7808 */ /* 0x000fe20001800000 */
[--C-:B------:R-:W-:Y:S01]  /*3920*/  FFMA R190, R13, UR21, -R216.reuse ;  /* 0x000000150dbe7c23 */ /* 0x100fe200080008d8 */
[----:B------:R-:W-:Y:S01]  /*3930*/  FSEL R13, R194, -INF , P4 ;  /* 0xff800000c20d7808 */ /* 0x000fe20002000000 */
[--C-:B------:R-:W-:Y:S01]  /*3940*/  FFMA R187, R187, UR21, -R216.reuse ;  /* 0x00000015bbbb7c23 */ /* 0x100fe200080008d8 */
[----:B------:R-:W-:Y:S01]  /*3950*/  FSEL R195, R195, -INF , P5 ;  /* 0xff800000c3c37808 */ /* 0x000fe20002800000 */
[----:B------:R-:W-:-:S02]  /*3960*/  FFMA R191, R191, UR21, -R216 ;  /* 0x00000015bfbf7c23 */ /* 0x000fc400080008d8 */
[--C-:B------:R-:W-:Y:S01]  /*3970*/  FFMA R194, R13, UR21, -R216.reuse ;  /* 0x000000150dc27c23 */ /* 0x100fe200080008d8 */
[----:B------:R-:W-:Y:S01]  /*3980*/  FSEL R13, R198, -INF , P6 ;  /* 0xff800000c60d7808 */ /* 0x000fe20003000000 */
[----:B----4-:R-:W-:Y:S01]  /*3990*/  IMAD.IADD R12, R220, 0x1, R217 ;  /* 0x00000001dc0c7824 */ /* 0x010fe200078e02d9 */
[----:B------:R-:W-:Y:S01]  /*39a0*/  R2P PR, R14.B1, 0x7f ;  /* 0x0000007f0e007804 */ /* 0x000fe20000001000 */
[----:B------:R-:W4:Y:S01]  /*39b0*/  MUFU.EX2 R187, R187 ;  /* 0x000000bb00bb7308 */ /* 0x000f220000000800 */
[--C-:B------:R-:W-:Y:S01]  /*39c0*/  FFMA R195, R195, UR21, -R216.reuse ;  /* 0x00000015c3c37c23 */ /* 0x100fe200080008d8 */
[--C-:B------:R-:W-:Y:S01]  /*39d0*/  FFMA R198, R13, UR21, -R216.reuse ;  /* 0x000000150dc67c23 */ /* 0x100fe200080008d8 */
[----:B------:R-:W-:Y:S01]  /*39e0*/  F2FP.BF16.F32.PACK_AB R14, R189, R188 ;  /* 0x000000bcbd0e723e */ /* 0x000fe200000010ff */
[----:B------:R-:W-:Y:S01]  /*39f0*/  IMAD.IADD R220, R220, 0x1, R223 ;  /* 0x00000001dcdc7824 */ /* 0x000fe200078e02df */
[----:B------:R-:W-:Y:S02]  /*3a00*/  FSEL R13, R202, -INF , P0 ;  /* 0xff800000ca0d7808 */ /* 0x000fe40000000000 */
[----:B------:R-:W-:Y:S01]  /*3a10*/  FSEL R203, R203, -INF , P1 ;  /* 0xff800000cbcb7808 */ /* 0x000fe20000800000 */
[----:B------:R-:W-:Y:S01]  /*3a20*/  MUFU.EX2 R190, R190 ;  /* 0x000000be00be7308 */ /* 0x000fe20000000800 */
[----:B------:R-:W-:Y:S01]  /*3a30*/  FSEL R207, R207, -INF , P3 ;  /* 0xff800000cfcf7808 */ /* 0x000fe20001800000 */
[--C-:B------:R-:W-:Y:S01]  /*3a40*/  FFMA R202, R13, UR21, -R216.reuse ;  /* 0x000000150dca7c23 */ /* 0x100fe200080008d8 */
[----:B------:R-:W-:Y:S01]  /*3a50*/  FSEL R13, R206, -INF , P2 ;  /* 0xff800000ce0d7808 */ /* 0x000fe20001000000 */
[--C-:B------:R-:W-:Y:S01]  /*3a60*/  FFMA R203, R203, UR21, -R216.reuse ;  /* 0x00000015cbcb7c23 */ /* 0x100fe200080008d8 */
[----:B------:R-:W-:Y:S01]  /*3a70*/  FSEL R211, R211, -INF , P5 ;  /* 0xff800000d3d37808 */ /* 0x000fe20002800000 */
[--C-:B------:R-:W-:Y:S01]  /*3a80*/  FFMA R207, R207, UR21, -R216.reuse ;  /* 0x00000015cfcf7c23 */ /* 0x100fe200080008d8 */
[----:B------:R-:W-:Y:S01]  /*3a90*/  FSEL R221, R214, -INF , P6 ;  /* 0xff800000d6dd7808 */ /* 0x000fe20003000000 */
[--C-:B------:R-:W-:Y:S01]  /*3aa0*/  FFMA R206, R13, UR21, -R216.reuse ;  /* 0x000000150dce7c23 */ /* 0x100fe200080008d8 */
[----:B------:R-:W-:Y:S01]  /*3ab0*/  IMAD.MOV.U32 R13, RZ, RZ, RZ ;  /* 0x000000ffff0d7224 */ /* 0x000fe200078e00ff */
[----:B------:R-:W5:Y:S01]  /*3ac0*/  MUFU.EX2 R191, R191 ;  /* 0x000000bf00bf7308 */ /* 0x000f620000000800 */
[--C-:B------:R-:W-:Y:S01]  /*3ad0*/  FFMA R211, R211, UR21, -R216.reuse ;  /* 0x00000015d3d37c23 */ /* 0x100fe200080008d8 */
[----:B------:R-:W-:Y:S01]  /*3ae0*/  FFMA R214, R221, UR21, -R216 ;  /* 0x00000015ddd67c23 */ /* 0x000fe200080008d8 */
[----:B------:R-:W-:Y:S01]  /*3af0*/  IMAD.MOV.U32 R221, RZ, RZ, RZ ;  /* 0x000000ffffdd7224 */ /* 0x000fe200078e00ff */
[----:B------:R-:W-:-:S02]  /*3b00*/  MOV R224, R12 ;  /* 0x0000000c00e07202 */ /* 0x000fc40000000f00 */
[----:B------:R-:W-:Y:S02]  /*3b10*/  FSEL R13, R210, -INF , P4 ;  /* 0xff800000d20d7808 */ /* 0x000fe40002000000 */
[----:B------:R-:W-:Y:S01]  /*3b20*/  MUFU.EX2 R194, R194 ;  /* 0x000000c200c27308 */ /* 0x000fe20000000800 */
[----:B------:R-:W-:Y:S02]  /*3b30*/  F2FP.BF16.F32.PACK_AB R12, R185, R184 ;  /* 0x000000b8b90c723e */ /* 0x000fe400000010ff */
[----:B------:R-:W-:Y:S01]  /*3b40*/  FFMA R210, R13, UR21, -R216 ;  /* 0x000000150dd27c23 */ /* 0x000fe200080008d8 */
[----:B----4-:R-:W-:Y:S01]  /*3b50*/  F2FP.BF16.F32.PACK_AB R13, R187, R186 ;  /* 0x000000babb0d723e */ /* 0x010fe200000010ff */
[----:B------:R-:W-:Y:S01]  /*3b60*/  IMAD.IADD R216, R223, 0x1, R22 ;  /* 0x00000001dfd87824 */ /* 0x000fe200078e0216 */
[----:B------:R-:W-:Y:S01]  /*3b70*/  MOV R225, R220 ;  /* 0x000000dc00e17202 */ /* 0x000fe20000000f00 */
[----:B------:R-:W-:Y:S01]  /*3b80*/  IMAD.MOV.U32 R223, RZ, RZ, RZ ;  /* 0x000000ffffdf7224 */ /* 0x000fe200078e00ff */
[----:B------:R-:W2:Y:S01]  /*3b90*/  MUFU.EX2 R195, R195 ;  /* 0x000000c300c37308 */ /* 0x000ea20000000800 */
[----:B-----5:R-:W-:Y:S01]  /*3ba0*/  F2FP.BF16.F32.PACK_AB R15, R191, R190 ;  /* 0x000000bebf0f723e */ /* 0x020fe200000010ff */
[----:B------:R-:W-:-:S02]  /*3bb0*/  IMAD.IADD R220, R217, 0x1, R220 ;  /* 0x00000001d9dc7824 */ /* 0x000fc400078e02dc */
[----:B------:R-:W-:Y:S02]  /*3bc0*/  IMAD.MOV.U32 R221, RZ, RZ, RZ ;  /* 0x000000ffffdd7224 */ /* 0x000fe400078e00ff */
[----:B------:R4:W-:Y:S02]  /*3bd0*/  STSM.16.M88.4 [R222], R12 ;  /* 0x0000000cde007844 */ /* 0x0009e40000000200 */
[----:B------:R-:W5:Y:S08]  /*3be0*/  MUFU.EX2 R198, R198 ;  /* 0x000000c600c67308 */ /* 0x000f700000000800 */
[----:B------:R-:W1:Y:S01]  /*3bf0*/  MUFU.EX2 R201, R201 ;  /* 0x000000c900c97308 */ /* 0x000e620000000800 */
[----:B--2---:R-:W-:Y:S01]  /*3c00*/  F2FP.BF16.F32.PACK_AB R17, R195, R194 ;  /* 0x000000c2c311723e */ /* 0x004fe200000010ff */
[----:B----4-:R-:W-:-:S06]  /*3c10*/  IMAD.IADD R222, R217, 0x1, R22 ;  /* 0x00000001d9de7824 */ /* 0x010fcc00078e0216 */
[----:B------:R-:W-:Y:S01]  /*3c20*/  MUFU.EX2 R204, R204 ;  /* 0x000000cc00cc7308 */ /* 0x000fe20000000800 */
[----:B-----5:R-:W-:Y:S02]  /*3c30*/  F2FP.BF16.F32.PACK_AB R19, R199, R198 ;  /* 0x000000c6c713723e */ /* 0x020fe400000010ff */
[----:B------:R-:W-:Y:S02]  /*3c40*/  MOV R222, R222 ;  /* 0x000000de00de7202 */ /* 0x000fe40000000f00 */
[----:B------:R-:W-:Y:S01]  /*3c50*/  MOV R223, R220 ;  /* 0x000000dc00df7202 */ /* 0x000fe20000000f00 */
[----:B------:R2:W-:Y:S01]  /*3c60*/  STSM.16.M88.4 [R224], R16 ;  /* 0x00000010e0007844 */ /* 0x0005e20000000200 */
[----:B------:R-:W-:Y:S01]  /*3c70*/  IMAD.IADD R220, R217, 0x1, R216 ;  /* 0x00000001d9dc7824 */ /* 0x000fe200078e02d8 */
[----:B------:R-:W4:Y:S01]  /*3c80*/  MUFU.EX2 R205, R205 ;  /* 0x000000cd00cd7308 */ /* 0x000f220000000800 */
[----:B-1----:R-:W-:Y:S01]  /*3c90*/  F2FP.BF16.F32.PACK_AB R12, R201, R200 ;  /* 0x000000c8c90c723e */ /* 0x002fe200000010ff */
[----:B------:R-:W-:-:S02]  /*3ca0*/  IMAD.MOV.U32 R217, RZ, RZ, RZ ;  /* 0x000000ffffd97224 */ /* 0x000fc400078e00ff */
[----:B------:R-:W-:-:S03]  /*3cb0*/  IMAD.MOV.U32 R221, RZ, RZ, RZ ;  /* 0x000000ffffdd7224 */ /* 0x000fc600078e00ff */
[----:B------:R-:W-:Y:S01]  /*3cc0*/  MOV R216, R216 ;  /* 0x000000d800d87202 */ /* 0x000fe20000000f00 */
[----:B------:R-:W-:Y:S01]  /*3cd0*/  MUFU.EX2 R202, R202 ;  /* 0x000000ca00ca7308 */ /* 0x000fe20000000800 */
[----:B------:R-:W-:-:S07]  /*3ce0*/  MOV R22, R220 ;  /* 0x000000dc00167202 */ /* 0x000fce0000000f00 */
[----:B------:R-:W1:Y:S01]  /*3cf0*/  MUFU.EX2 R203, R203 ;  /* 0x000000cb00cb7308 */ /* 0x000e620000000800 */
[----:B----4-:R-:W-:-:S07]  /*3d00*/  F2FP.BF16.F32.PACK_AB R14, R205, R204 ;  /* 0x000000cccd0e723e */ /* 0x010fce00000010ff */
[----:B------:R-:W-:Y:S08]  /*3d10*/  MUFU.EX2 R206, R206 ;  /* 0x000000ce00ce7308 */ /* 0x000ff00000000800 */
[----:B------:R-:W4:Y:S01]  /*3d20*/  MUFU.EX2 R207, R207 ;  /* 0x000000cf00cf7308 */ /* 0x000f220000000800 */
[----:B-1----:R-:W-:-:S07]  /*3d30*/  F2FP.BF16.F32.PACK_AB R13, R203, R202 ;  /* 0x000000cacb0d723e */ /* 0x002fce00000010ff */
[----:B------:R-:W2:Y:S08]  /*3d40*/  MUFU.EX2 R213, R213 ;  /* 0x000000d500d57308 */ /* 0x000eb00000000800 */
[----:B------:R-:W-:Y:S01]  /*3d50*/  MUFU.EX2 R215, R215 ;  /* 0x000000d700d77308 */ /* 0x000fe20000000800 */
[----:B----4-:R-:W-:-:S05]  /*3d60*/  F2FP.BF16.F32.PACK_AB R15, R207, R206 ;  /* 0x000000cecf0f723e */ /* 0x010fca00000010ff */
[----:B------:R1:W-:Y:S02]  /*3d70*/  STSM.16.M88.4 [R225], R12 ;  /* 0x0000000ce1007844 */ /* 0x0003e40000000200 */
[----:B------:R-:W-:Y:S01]  /*3d80*/  MUFU.EX2 R208, R208 ;  /* 0x000000d000d07308 */ /* 0x000fe20000000800 */
[----:B--2---:R-:W-:-:S07]  /*3d90*/  F2FP.BF16.F32.PACK_AB R18, R213, R212 ;  /* 0x000000d4d512723e */ /* 0x004fce00000010ff */
[----:B------:R-:W2:Y:S08]  /*3da0*/  MUFU.EX2 R209, R209 ;  /* 0x000000d100d17308 */ /* 0x000eb00000000800 */
[----:B------:R-:W-:Y:S08]  /*3db0*/  MUFU.EX2 R210, R210 ;  /* 0x000000d200d27308 */ /* 0x000ff00000000800 */
[----:B------:R-:W4:Y:S01]  /*3dc0*/  MUFU.EX2 R211, R211 ;  /* 0x000000d300d37308 */ /* 0x000f220000000800 */
[----:B--2---:R-:W-:-:S07]  /*3dd0*/  F2FP.BF16.F32.PACK_AB R16, R209, R208 ;  /* 0x000000d0d110723e */ /* 0x004fce00000010ff */
[----:B------:R-:W2:Y:S01]  /*3de0*/  MUFU.EX2 R214, R214 ;  /* 0x000000d600d67308 */ /* 0x000ea20000000800 */
[----:B----4-:R-:W-:Y:S02]  /*3df0*/  F2FP.BF16.F32.PACK_AB R17, R211, R210 ;  /* 0x000000d2d311723e */ /* 0x010fe400000010ff */
[----:B--2---:R-:W-:-:S05]  /*3e00*/  F2FP.BF16.F32.PACK_AB R19, R215, R214 ;  /* 0x000000d6d713723e */ /* 0x004fca00000010ff */
[----:B------:R2:W-:Y:S01]  /*3e10*/  STSM.16.M88.4 [R223], R16 ;  /* 0x00000010df007844 */ /* 0x0005e20000000200 */
[----:B------:R-:W-:Y:S02]  /*3e20*/  WARPGROUP.DEPBAR.LE gsb0, 0x0 ;  /* 0x00008000000079c5 */ /* 0x000fe40000010000 */
[--C-:B-1----:R-:W-:Y:S01]  /*3e30*/  FADD R13, R152, -R218.reuse ;  /* 0x800000da980d7221 */ /* 0x102fe20000000000 */
[----:B------:R1:W-:Y:S06]  /*3e40*/  MEMBAR.ALL.CTA ;  /* 0x0000000000007992 */ /* 0x0003ec0000008000 */
[----:B-1----:R-:W1:Y:S01]  /*3e50*/  FENCE.VIEW.ASYNC.S ;  /* 0x00000000000073c6 */ /* 0x002e620000000000 */
[--C-:B------:R-:W-:Y:S01]  /*3e60*/  FADD R12, R153, -R218.reuse ;  /* 0x800000da990c7221 */ /* 0x100fe20000000000 */
[--C-:B------:R-:W-:Y:S01]  /*3e70*/  FADD R15, R156, -R218.reuse ;  /* 0x800000da9c0f7221 */ /* 0x100fe20000000000 */
[--C-:B------:R-:W-:Y:S01]  /*3e80*/  FADD R14, R157, -R218.reuse ;  /* 0x800000da9d0e7221 */ /* 0x100fe20000000000 */
[--C-:B------:R-:W-:Y:S01]  /*3e90*/  FADD R152, R161, -R218.reuse ;  /* 0x800000daa1987221 */ /* 0x100fe20000000000 */
[--C-:B------:R-:W-:Y:S01]  /*3ea0*/  FADD R157, R164, -R218.reuse ;  /* 0x800000daa49d7221 */ /* 0x100fe20000000000 */
[--C-:B------:R-:W-:Y:S01]  /*3eb0*/  FADD R153, R160, -R218.reuse ;  /* 0x800000daa0997221 */ /* 0x100fe20000000000 */
[--C-:B------:R-:W-:Y:S01]  /*3ec0*/  FADD R156, R165, -R218.reuse ;  /* 0x800000daa59c7221 */ /* 0x100fe20000000000 */
[--C-:B------:R-:W-:Y:S01]  /*3ed0*/  FADD R161, R168, -R218.reuse ;  /* 0x800000daa8a17221 */ /* 0x100fe20000000000 */
[--C-:B---3--:R-:W-:Y:S01]  /*3ee0*/  FADD R164, R167, -R219.reuse ;  /* 0x800000dba7a47221 */ /* 0x108fe20000000000 */
[--C-:B------:R-:W-:Y:S01]  /*3ef0*/  FADD R160, R177, -R218.reuse ;  /* 0x800000dab1a07221 */ /* 0x100fe20000000000 */
[--C-:B------:R-:W-:Y:S01]  /*3f00*/  FADD R165, R180, -R218.reuse ;  /* 0x800000dab4a57221 */ /* 0x100fe20000000000 */
[--C-:B--2---:R-:W-:Y:S01]  /*3f10*/  FADD R16, R169, -R218.reuse ;  /* 0x800000daa9107221 */ /* 0x104fe20000000000 */
        /* <DEDUP_REMOVED lines=14> */
[----:B------:R-:W-:Y:S01]  /*4000*/  FADD R218, R181, -R218 ;  /* 0x800000dab5da7221 */ /* 0x000fe20000000000 */
[--C-:B------:R-:W-:Y:S01]  /*4010*/  FADD R175, R178, -R219.reuse ;  /* 0x800000dbb2af7221 */ /* 0x100fe20000000000 */
[--C-:B------:R-:W-:Y:S01]  /*4020*/  FADD R172, R179, -R219.reuse ;  /* 0x800000dbb3ac7221 */ /* 0x100fe20000000000 */
[--C-:B------:R-:W-:Y:S01]  /*4030*/  FADD R173, R182, -R219.reuse ;  /* 0x800000dbb6ad7221 */ /* 0x100fe20000000000 */
[----:B------:R-:W-:Y:S01]  /*4040*/  FADD R170, R183, -R219 ;  /* 0x800000dbb7aa7221 */ /* 0x000fe20000000000 */
[----:B------:R-:W-:Y:S01]  /*4050*/  FMUL R13, R184, R13 ;  /* 0x0000000db80d7220 */ /* 0x000fe20000400000 */
        /* <DEDUP_REMOVED lines=31> */
[----:B------:R-:W-:-:S02]  /*4250*/  F2FP.BF16.F32.PACK_AB R12, R12, R13 ;  /* 0x0000000d0c0c723e */ /* 0x000fc400000010ff */
[----:B------:R-:W-:Y:S02]  /*4260*/  F2FP.BF16.F32.PACK_AB R14, R14, R15 ;  /* 0x0000000f0e0e723e */ /* 0x000fe400000010ff */
[----:B------:R-:W-:Y:S02]  /*4270*/  F2FP.BF16.F32.PACK_AB R13, R154, R169 ;  /* 0x000000a99a0d723e */ /* 0x000fe400000010ff */
[----:B------:R-:W-:Y:S01]  /*4280*/  F2FP.BF16.F32.PACK_AB R15, R158, R155 ;  /* 0x0000009b9e0f723e */ /* 0x000fe200000010ff */
[----:B-1----:R-:W-:Y:S01]  /*4290*/  BAR.SYNC.DEFER_BLOCKING 0x5, 0x100 ;  /* 0x0144000000007b1d */ /* 0x002fe20000010000 */
[----:B------:R-:W-:Y:S02]  /*42a0*/  F2FP.BF16.F32.PACK_AB R16, R152, R153 ;  /* 0x000000999810723e */ /* 0x000fe400000010ff */
[----:B------:R-:W-:Y:S02]  /*42b0*/  F2FP.BF16.F32.PACK_AB R17, R162, R17 ;  /* 0x00000011a211723e */ /* 0x000fe400000010ff */
[----:B------:R-:W-:-:S02]  /*42c0*/  F2FP.BF16.F32.PACK_AB R18, R156, R157 ;  /* 0x0000009d9c12723e */ /* 0x000fc400000010ff */
[----:B------:R-:W-:Y:S02]  /*42d0*/  F2FP.BF16.F32.PACK_AB R19, R164, R19 ;  /* 0x00000013a413723e */ /* 0x000fe400000010ff */
[----:B------:R-:W-:Y:S02]  /*42e0*/  F2FP.BF16.F32.PACK_AB R152, R174, R161 ;  /* 0x000000a1ae98723e */ /* 0x000fe400000010ff */
[----:B------:R-:W-:Y:S02]  /*42f0*/  F2FP.BF16.F32.PACK_AB R153, R166, R167 ;  /* 0x000000a7a699723e */ /* 0x000fe400000010ff */
[----:B------:R-:W-:Y:S02]  /*4300*/  F2FP.BF16.F32.PACK_AB R154, R205, R204 ;  /* 0x000000cccd9a723e */ /* 0x000fe400000010ff */
[----:B------:R-:W-:Y:S02]  /*4310*/  F2FP.BF16.F32.PACK_AB R155, R168, R171 ;  /* 0x000000aba89b723e */ /* 0x000fe400000010ff */
[----:B------:R-:W-:-:S02]  /*4320*/  F2FP.BF16.F32.PACK_AB R208, R209, R208 ;  /* 0x000000d0d1d0723e */ /* 0x000fc400000010ff */
[----:B------:R-:W-:Y:S02]  /*4330*/  F2FP.BF16.F32.PACK_AB R209, R172, R175 ;  /* 0x000000afacd1723e */ /* 0x000fe400000010ff */
[----:B------:R-:W-:Y:S02]  /*4340*/  F2FP.BF16.F32.PACK_AB R210, R218, R165 ;  /* 0x000000a5dad2723e */ /* 0x000fe400000010ff */
[----:B------:R-:W-:Y:S01]  /*4350*/  F2FP.BF16.F32.PACK_AB R211, R170, R173 ;  /* 0x000000adaad3723e */ /* 0x000fe200000010ff */
[----:B------:R1:W-:Y:S04]  /*4360*/  STSM.16.M88.4 [R23], R12 ;  /* 0x0000000c17007844 */ /* 0x0003e80000000200 */
[----:B------:R-:W-:Y:S04]  /*4370*/  STSM.16.M88.4 [R222], R16 ;  /* 0x00000010de007844 */ /* 0x000fe80000000200 */
[----:B------:R2:W-:Y:S04]  /*4380*/  STSM.16.M88.4 [R216], R152 ;  /* 0x00000098d8007844 */ /* 0x0005e80000000200 */
[----:B------:R3:W-:Y:S01]  /*4390*/  STSM.16.M88.4 [R22], R208 ;  /* 0x000000d016007844 */ /* 0x0007e20000000200 */
[----:B------:R-:W-:-:S06]  /*43a0*/  WARPGROUP.ARRIVE ;  /* 0x00000000000079c5 */ /* 0x000fcc0000000000 */
[----:B-1----:R-:W1:Y:S01]  /*43b0*/  S2R R12, SR_TID.X ;  /* 0x00000000000c7919 */ /* 0x002e620000002100 */
[----:B------:R-:W-:Y:S01]  /*43c0*/  IMAD.U32 R13, RZ, RZ, UR7 ;  /* 0x00000007ff0d7e24 */ /* 0x000fe2000f8e00ff */
[----:B------:R-:W-:Y:S01]  /*43d0*/  HGMMA.64x128x16.F32.BF16 R88, gdesc[UR12].tnspA.tnspB, R88, UP0 ;  /* 0x61e000000c5879f0 */ /* 0x000fe2000bf01858 */
[----:B------:R-:W-:Y:S01]  /*43e0*/  UIADD3 UR12, UR11, 0x80, URZ ;  /* 0x000000800b0c7890 */ /* 0x000fe2000fffe03f */
[----:B------:R-:W-:Y:S01]  /*43f0*/  IMAD.U32 R14, RZ, RZ, UR20 ;  /* 0x00000014ff0e7e24 */ /* 0x000fe2000f8e00ff */
[----:B------:R-:W-:Y:S01]  /*4400*/  UIADD3 UR14, UR17, 0x80, URZ ;  /* 0x00000080110e7890 */ /* 0x000fe2000fffe03f */
[----:B------:R-:W-:Y:S01]  /*4410*/  UMOV UR13, 0x40000040 ;  /* 0x40000040000d7882 */ /* 0x000fe20000000000 */
[----:B------:R-:W-:Y:S01]  /*4420*/  UMOV UR15, 0x40000040 ;  /* 0x40000040000f7882 */ /* 0x000fe20000000000 */
[----:B-1----:R-:W-:-:S13]  /*4430*/  LOP3.LUT P0, RZ, R12, 0x1f, RZ, 0xc0, !PT ;  /* 0x0000001f0cff7812 */ /* 0x002fda000780c0ff */
[----:B------:R-:W-:Y:S01]  /*4440*/  @!P0 IMAD.MOV.U32 R12, RZ, RZ, 0x1 ;  /* 0x00000001ff0c8424 */ /* 0x000fe200078e00ff */
[----:B------:R-:W-:Y:S01]  /*4450*/  HGMMA.64x128x16.F32.BF16 R88, gdesc[UR12].tnspA.tnspB, R88 ;  /* 0x61e000000c5879f0 */ /* 0x000fe20008701858 */
[----:B------:R-:W-:Y:S02]  /*4460*/  UIADD3 UR12, UR11, 0x100, URZ ;  /* 0x000001000b0c7890 */ /* 0x000fe4000fffe03f */
[----:B------:R-:W-:Y:S01]  /*4470*/  UIADD3 UR14, UR17, 0x100, URZ ;  /* 0x00000100110e7890 */ /* 0x000fe2000fffe03f */
[----:B------:R-:W-:Y:S01]  /*4480*/  UMOV UR13, 0x40000040 ;  /* 0x40000040000d7882 */ /* 0x000fe20000000000 */
[----:B------:R-:W-:-:S07]  /*4490*/  UMOV UR15, 0x40000040 ;  /* 0x40000040000f7882 */ /* 0x000fce0000000000 */
[----:B------:R-:W-:Y:S01]  /*44a0*/  HGMMA.64x128x16.F32.BF16 R88, gdesc[UR12].tnspA.tnspB, R88 ;  /* 0x61e000000c5879f0 */ /* 0x000fe20008701858 */
[----:B------:R-:W-:Y:S02]  /*44b0*/  UIADD3 UR12, UR5, 0x28800, URZ ;  /* 0x00028800050c7890 */ /* 0x000fe4000fffe03f */
[----:B------:R-:W-:Y:S02]  /*44c0*/  ULEA UR13, UR6, UR5, 0xe ;  /* 0x00000005060d7291 */ /* 0x000fe4000f8e703f */
[----:B------:R-:W-:Y:S02]  /*44d0*/  USHF.R.U32.HI UR12, URZ, 0x4, UR12 ;  /* 0x000000043f0c7899 */ /* 0x000fe4000801160c */
[----:B------:R-:W-:Y:S02]  /*44e0*/  UIADD3 UR13, UR13, 0x10800, URZ ;  /* 0x000108000d0d7890 */ /* 0x000fe4000fffe03f */
[----:B------:R-:W-:Y:S02]  /*44f0*/  ULOP3.LUT UR12, UR12, 0x3fc0, URZ, 0xc0, !UPT ;  /* 0x00003fc00c0c7892 */ /* 0x000fe4000f8ec03f */
[----:B------:R-:W-:-:S02]  /*4500*/  USHF.R.U32.HI UR13, URZ, 0x4, UR13 ;  /* 0x000000043f0d7899 */ /* 0x000fc4000801160d */
[----:B------:R-:W-:Y:S02]  /*4510*/  ULOP3.LUT UR16, UR12, 0x10000, URZ, 0xfc, !UPT ;  /* 0x000100000c107892 */ /* 0x000fe4000f8efc3f */
[----:B------:R-:W-:Y:S02]  /*4520*/  UIADD3 UR12, UR11, 0x180, URZ ;  /* 0x000001800b0c7890 */ /* 0x000fe4000fffe03f */
[----:B------:R-:W-:Y:S02]  /*4530*/  UIADD3 UR14, UR17, 0x180, URZ ;  /* 0x00000180110e7890 */ /* 0x000fe4000fffe03f */
[----:B------:R-:W-:Y:S01]  /*4540*/  ULOP3.LUT UR18, UR13, 0x3fc0, URZ, 0xc0, !UPT ;  /* 0x00003fc00d127892 */ /* 0x000fe2000f8ec03f */
[----:B------:R-:W-:Y:S02]  /*4550*/  UMOV UR15, 0x40000040 ;  /* 0x40000040000f7882 */ /* 0x000fe40000000000 */
[----:B------:R-:W-:Y:S01]  /*4560*/  UMOV UR13, 0x40000040 ;  /* 0x40000040000d7882 */ /* 0x000fe20000000000 */
[----:B------:R-:W-:Y:S01]  /*4570*/  ULEA UR16, UR4, UR16, 0xa ;  /* 0x0000001004107291 */ /* 0x000fe2000f8e503f */
[----:B------:R-:W-:Y:S01]  /*4580*/  UMOV UR17, 0x40000040 ;  /* 0x4000004000117882 */ /* 0x000fe20000000000 */
[----:B------:R-:W-:-:S02]  /*4590*/  ULOP3.LUT UR11, UR10, 0x2000000, URZ, 0xfc, !UPT ;  /* 0x020000000a0b7892 */ /* 0x000fc4000f8efc3f */
[----:B------:R-:W-:Y:S02]  /*45a0*/  ULEA UR10, UR4, UR9, 0xa ;  /* 0x00000009040a7291 */ /* 0x000fe4000f8e503f */
[----:B------:R-:W-:Y:S02]  /*45b0*/  ULEA UR11, UR4, UR11, 0xa ;  /* 0x0000000b040b7291 */ /* 0x000fe4000f8e503f */
[----:B------:R-:W-:Y:S01]  /*45c0*/  UIADD3 UR4, UR4, 0x1, URZ ;  /* 0x0000000104047890 */ /* 0x000fe2000fffe03f */
[----:B------:R-:W-:Y:S01]  /*45d0*/  HGMMA.64x128x16.F32.BF16 R88, gdesc[UR12].tnspA.tnspB, R88, gsb0 ;  /* 0x61e000000c5879f0 */ /* 0x000fe20008001858 */
[----:B------:R1:W-:Y:S06]  /*45e0*/  MEMBAR.ALL.CTA ;  /* 0x0000000000007992 */ /* 0x0003ec0000008000 */
[----:B-1----:R-:W1:Y:S01]  /*45f0*/  FENCE.VIEW.ASYNC.S ;  /* 0x00000000000073c6 */ /* 0x002e620000000000 */
[----:B------:R-:W-:-:S02]  /*4600*/  UIADD3 UR14, UR18, 0x80, URZ ;  /* 0x00000080120e7890 */ /* 0x000fc4000fffe03f */
[----:B------:R-:W-:Y:S01]  /*4610*/  ULOP3.LUT UR12, UR16, 0x2, URZ, 0xfc, !UPT ;  /* 0x00000002100c7892 */ /* 0x000fe2000f8efc3f */
[----:B------:R-:W-:Y:S01]  /*4620*/  UMOV UR15, 0x40000040 ;  /* 0x40000040000f7882 */ /* 0x000fe20000000000 */
[----:B------:R-:W-:Y:S01]  /*4630*/  UMOV UR13, 0x40000040 ;  /* 0x40000040000d7882 */ /* 0x000fe20000000000 */
[----:B-1----:R-:W-:Y:S06]  /*4640*/  BAR.SYNC.DEFER_BLOCKING 0x5, 0x100 ;  /* 0x0144000000007b1d */ /* 0x002fec0000010000 */
[----:B--2---:R-:W-:-:S06]  /*4650*/  WARPGROUP.ARRIVE ;  /* 0x00000000000079c5 */ /* 0x004fcc0000000000 */
[----:B------:R-:W-:Y:S04]  /*4660*/  HGMMA.64x64x16.F32.BF16 R152, gdesc[UR16].tnspB, RZ, !UPT ;  /* 0x40e00000109879f0 */ /* 0x000fe8000c7018ff */
[----:B------:R-:W-:Y:S01]  /*4670*/  HGMMA.64x64x16.F32.BF16 R152, gdesc[UR12].tnspB, R152 ;  /* 0x40e000000c9879f0 */ /* 0x000fe20008701898 */
[----:B------:R-:W-:Y:S02]  /*4680*/  UIADD3 UR14, UR18, 0x100, URZ ;  /* 0x00000100120e7890 */ /* 0x000fe4000fffe03f */
[----:B------:R-:W-:Y:S01]  /*4690*/  ULOP3.LUT UR12, UR16, 0x4, URZ, 0xfc, !UPT ;  /* 0x00000004100c7892 */ /* 0x000fe2000f8efc3f */
[----:B------:R-:W-:Y:S01]  /*46a0*/  UMOV UR15, 0x40000040 ;  /* 0x40000040000f7882 */ /* 0x000fe20000000000 */
[----:B------:R-:W-:-:S07]  /*46b0*/  UMOV UR13, 0x40000040 ;  /* 0x40000040000d7882 */ /* 0x000fce0000000000 */
[----:B------:R-:W-:Y:S01]  /*46c0*/  HGMMA.64x64x16.F32.BF16 R152, gdesc[UR12].tnspB, R152 ;  /* 0x40e000000c9879f0 */ /* 0x000fe20008701898 */
[----:B------:R-:W-:Y:S02]  /*46d0*/  UIADD3 UR14, UR18, 0x180, URZ ;  /* 0x00000180120e7890 */ /* 0x000fe4000fffe03f */
[----:B------:R-:W-:Y:S01]  /*46e0*/  ULOP3.LUT UR12, UR16, 0x6, URZ, 0xfc, !UPT ;  /* 0x00000006100c7892 */ /* 0x000fe2000f8efc3f */
[----:B------:R-:W-:Y:S01]  /*46f0*/  UMOV UR15, 0x40000040 ;  /* 0x40000040000f7882 */ /* 0x000fe20000000000 */
[----:B------:R-:W-:-:S07]  /*4700*/  UMOV UR13, 0x40000040 ;  /* 0x40000040000d7882 */ /* 0x000fce0000000000 */
[----:B------:R-:W-:Y:S01]  /*4710*/  HGMMA.64x64x16.F32.BF16 R152, gdesc[UR12].tnspB, R152 ;  /* 0x40e000000c9879f0 */ /* 0x000fe20008701898 */
[----:B------:R-:W-:Y:S02]  /*4720*/  UIADD3 UR14, UR18, 0x200, URZ ;  /* 0x00000200120e7890 */ /* 0x000fe4000fffe03f */
[----:B------:R-:W-:Y:S01]  /*4730*/  UIADD3 UR12, UR16, 0x200, URZ ;  /* 0x00000200100c7890 */ /* 0x000fe2000fffe03f */
        /* <DEDUP_REMOVED lines=17> */
[----:B------:R-:W-:Y:S01]  /*4850*/  HGMMA.64x64x16.F32.BF16 R152, gdesc[UR12].tnspB, R152, gsb0 ;  /* 0x40e000000c9879f0 */ /* 0x000fe20008001898 */
[----:B------:R-:W-:Y:S01]  /*4860*/  UMOV UR12, UR10 ;  /* 0x0000000a000c7c82 */ /* 0x000fe20008000000 */
[----:B------:R-:W-:Y:S01]  /*4870*/  UMOV UR13, 0x40000040 ;  /* 0x40000040000d7882 */ /* 0x000fe20000000000 */
[----:B------:R-:W-:Y:S02]  /*4880*/  WARPGROUP.DEPBAR.LE gsb0, 0x1 ;  /* 0x00008000000079c5 */ /* 0x000fe40000010100 */
[----:B------:R1:W-:Y:S01]  /*4890*/  @!P0 SYNCS.ARRIVE.TRANS64.ART0 RZ, [UR22+0x30], R12 ;  /* 0x0000300cffff89a7 */ /* 0x0003e20008500016 */
[----:B------:R-:W-:Y:S01]  /*48a0*/  WARPGROUP.ARRIVE ;  /* 0x00000000000079c5 */ /* 0x000fe20000000000 */
[----:B------:R-:W-:Y:S01]  /*48b0*/  UMOV UR14, UR11 ;  /* 0x0000000b000e7c82 */ /* 0x000fe20008000000 */
[----:B------:R-:W-:-:S04]  /*48c0*/  UMOV UR15, 0x40000040 ;  /* 0x40000040000f7882 */ /* 0x000fc80000000000 */
[----:B------:R-:W-:Y:S01]  /*48d0*/  HGMMA.64x128x16.F32.BF16 R24, gdesc[UR12].tnspA.tnspB, R24, UP0 ;  /* 0x61e000000c1879f0 */ /* 0x000fe2000bf01818 */
[----:B------:R-:W-:Y:S01]  /*48e0*/  UIADD3 UR12, UR10, 0x80, URZ ;  /* 0x000000800a0c7890 */ /* 0x000fe2000fffe03f */
[----:B-1----:R-:W-:Y:S01]  /*48f0*/  @!P0 IMAD.MOV.U32 R12, RZ, RZ, 0x1 ;  /* 0x00000001ff0c8424 */ /* 0x002fe200078e00ff */
[----:B------:R-:W-:Y:S01]  /*4900*/  UIADD3 UR14, UR11, 0x80, URZ ;  /* 0x000000800b0e7890 */ /* 0x000fe2000fffe03f */
[----:B------:R-:W-:Y:S01]  /*4910*/  UMOV UR13, 0x40000040 ;  /* 0x40000040000d7882 */ /* 0x000fe20000000000 */
[----:B------:R-:W-:Y:S01]  /*4920*/  UMOV UR15, 0x40000040 ;  /* 0x40000040000f7882 */ /* 0x000fe20000000000 */
[----:B------:R-:W-:-:S04]  /*4930*/  UISETP.NE.AND UP0, UPT, UR4, 0x2, UPT ;  /* 0x000000020400788c */ /* 0x000fc8000bf05270 */
[----:B------:R-:W-:Y:S02]  /*4940*/  USEL UR4, UR4, URZ, UP0 ;  /* 0x0000003f04047287 */ /* 0x000fe40008000000 */
[----:B------:R-:W-:Y:S01]  /*4950*/  HGMMA.64x128x16.F32.BF16 R24, gdesc[UR12].tnspA.tnspB, R24 ;  /* 0x61e000000c1879f0 */ /* 0x000fe20008701818 */
[----:B------:R-:W-:Y:S02]  /*4960*/  UIADD3 UR12, UR10, 0x100, URZ ;  /* 0x000001000a0c7890 */ /* 0x000fe4000fffe03f */
[----:B------:R-:W-:Y:S01]  /*4970*/  UIADD3 UR14, UR11, 0x100, URZ ;  /* 0x000001000b0e7890 */ /* 0x000fe2000fffe03f */
[----:B------:R-:W-:Y:S01]  /*4980*/  UMOV UR13, 0x40000040 ;  /* 0x40000040000d7882 */ /* 0x000fe20000000000 */
[----:B------:R-:W-:-:S07]  /*4990*/  UMOV UR15, 0x40000040 ;  /* 0x40000040000f7882 */ /* 0x000fce0000000000 */
[----:B------:R-:W-:Y:S01]  /*49a0*/  HGMMA.64x128x16.F32.BF16 R24, gdesc[UR12].tnspA.tnspB, R24 ;  /* 0x61e000000c1879f0 */ /* 0x000fe20008701818 */
[----:B------:R-:W-:Y:S02]  /*49b0*/  UIADD3 UR12, UR10, 0x180, URZ ;  /* 0x000001800a0c7890 */ /* 0x000fe4000fffe03f */
[----:B------:R-:W-:Y:S01]  /*49c0*/  UIADD3 UR14, UR11, 0x180, URZ ;  /* 0x000001800b0e7890 */ /* 0x000fe2000fffe03f */
[----:B------:R-:W-:Y:S01]  /*49d0*/  UMOV UR13, 0x40000040 ;  /* 0x40000040000d7882 */ /* 0x000fe20000000000 */
[----:B------:R-:W-:Y:S01]  /*49e0*/  UMOV UR15, 0x40000040 ;  /* 0x40000040000f7882 */ /* 0x000fe20000000000 */
[----:B------:R-:W-:Y:S02]  /*49f0*/  USEL UR10, URZ, 0x1, UP0 ;  /* 0x000000013f0a7887 */ /* 0x000fe40008000000 */
[----:B------:R-:W-:-:S04]  /*4a00*/  UPLOP3.LUT UP0, UPT, UPT, UPT, UPT, 0x80, 0x0 ;  /* 0x000000000000789c */ /* 0x000fc80003f0f070 */
[----:B------:R-:W-:Y:S01]  /*4a10*/  LOP3.LUT R9, R9, UR10, RZ, 0x3c, !PT ;  /* 0x0000000a09097c12 */ /* 0x000fe2000f8e3cff */
[----:B------:R-:W-:Y:S03]  /*4a20*/  HGMMA.64x128x16.F32.BF16 R24, gdesc[UR12].tnspA.tnspB, R24, gsb0 ;  /* 0x61e000000c1879f0 */ /* 0x000fe60008001818 */
[----:B------:R-:W-:Y:S02]  /*4a30*/  WARPGROUP.DEPBAR.LE gsb0, 0x1 ;  /* 0x00008000000079c5 */ /* 0x000fe40000010100 */
[----:B------:R3:W-:Y:S06]  /*4a40*/  BAR.SYNC.DEFER_BLOCKING R13, 0xa0 ;  /* 0x0002800d0000751d */ /* 0x0007ec0000010000 */
[----:B------:R3:W-:Y:S04]  /*4a50*/  STS.128 [R8+0x30800], R152 ;  /* 0x0308009808007388 */ /* 0x0007e80000000c00 */
[----:B------:R3:W-:Y:S04]  /*4a60*/  STS.128 [R8+0x31000], R156 ;  /* 0x0310009c08007388 */ /* 0x0007e80000000c00 */
[----:B------:R3:W-:Y:S04]  /*4a70*/  STS.128 [R8+0x31800], R160 ;  /* 0x031800a008007388 */ /* 0x0007e80000000c00 */
[----:B------:R3:W-:Y:S04]  /*4a80*/  STS.128 [R8+0x32000], R164 ;  /* 0x032000a408007388 */ /* 0x0007e80000000c00 */
[----:B------:R3:W-:Y:S04]  /*4a90*/  STS.128 [R8+0x32800], R168 ;  /* 0x032800a808007388 */ /* 0x0007e80000000c00 */
[----:B------:R3:W-:Y:S04]  /*4aa0*/  STS.128 [R8+0x33000], R172 ;  /* 0x033000ac08007388 */ /* 0x0007e80000000c00 */
[----:B------:R3:W-:Y:S04]  /*4ab0*/  STS.128 [R8+0x33800], R176 ;  /* 0x033800b008007388 */ /* 0x0007e80000000c00 */
[----:B------:R3:W-:Y:S01]  /*4ac0*/  STS.128 [R8+0x34000], R180 ;  /* 0x034000b408007388 */ /* 0x0007e20000000c00 */
[----:B------:R1:W-:Y:S06]  /*4ad0*/  MEMBAR.ALL.CTA ;  /* 0x0000000000007992 */ /* 0x0003ec0000008000 */
[----:B-1----:R-:W1:Y:S02]  /*4ae0*/  FENCE.VIEW.ASYNC.S ;  /* 0x00000000000073c6 */ /* 0x002e640000000000 */
[----:B-1----:R3:W-:Y:S06]  /*4af0*/  BAR.ARV R14, 0xa0 ;  /* 0x0002800e0000751d */ /* 0x0027ec0000002000 */
[----:B------:R-:W-:-:S02]  /*4b00*/  WARPGROUP.DEPBAR.LE gsb0, 0x0 ;  /* 0x00008000000079c5 */ /* 0x000fc40000010000 */
[----:B------:R3:W-:Y:S01]  /*4b10*/  @!P0 SYNCS.ARRIVE.TRANS64.ART0 RZ, [UR22+0x10], R12 ;  /* 0x0000100cffff89a7 */ /* 0x0007e20008500016 */
[----:B------:R-:W-:-:S13]  /*4b20*/  ISETP.NE.AND P0, PT, R7, RZ, PT ;  /* 0x000000ff0700720c */ /* 0x000fda0003f05270 */
[----:B---3--:R-:W-:Y:S05]  /*4b30*/  @P0 BRA `(.L_x_21) ;  /* 0xffffffdc00c80947 */ /* 0x008fea000383ffff */
        /* <DEDUP_REMOVED lines=31> */
[----:B------:R-:W-:-:S07]  /*4d30*/  F2FP.BF16.F32.PACK_AB R92, R89, R88 ;  /* 0x00000058595c723e */ /* 0x000fce00000010ff */
.L_x_16:
[----:B------:R-:W-:Y:S01]  /*4d40*/  IMAD R21, R21, 0x400, R20 ;  /* 0x0000040015157824 */ /* 0x000fe200078e0214 */
[----:B------:R-:W-:-:S04]  /*4d50*/  DEPBAR.LE SB0, 0x1 ;  /* 0x000080400000791a */ /* 0x000fc80000000000 */
[----:B------:R-:W-:Y:S01]  /*4d60*/  IADD3 R21, R21, UR5, R21 ;  /* 0x0000000515157c10 */ /* 0x000fe2000fffe015 */
[----:B------:R-:W-:Y:S01]  /*4d70*/  IMAD.IADD R15, R11, 0x1, R11 ;  /* 0x000000010b0f7824 */ /* 0x000fe200078e020b */
[----:B------:R-:W-:Y:S01]  /*4d80*/  ISETP.NE.AND P0, PT, R0, 0x4, PT ;  /* 0x000000040000780c */ /* 0x000fe20003f05270 */
[----:B------:R-:W-:Y:S01]  /*4d90*/  IMAD.IADD R89, R10, 0x1, R10 ;  /* 0x000000010a597824 */ /* 0x000fe200078e020a */
[----:B------:R-:W1:Y:S01]  /*4da0*/  S2UR UR10, SR_CTAID.X ;  /* 0x00000000000a79c3 */ /* 0x000e620000002500 */
[----:B------:R-:W-:Y:S01]  /*4db0*/  VIADD R2, R21, 0x8800 ;  /* 0x0000880015027836 */ /* 0x000fe20000000000 */
[----:B------:R-:W-:Y:S01]  /*4dc0*/  ULDC UR4, c[0x0][0x600] ;  /* 0x0001800000047ab9 */ /* 0x000fe20000000800 */
[----:B------:R-:W-:Y:S02]  /*4dd0*/  IMAD.MOV.U32 R5, RZ, RZ, RZ ;  /* 0x000000ffff057224 */ /* 0x000fe400078e00ff */
[----:B------:R-:W-:Y:S01]  /*4de0*/  FMUL R24, R24, UR4 ;  /* 0x0000000418187c20 */ /* 0x000fe20008400000 */
[----:B------:R-:W-:Y:S01]  /*4df0*/  IMAD.MOV.U32 R7, RZ, RZ, RZ ;  /* 0x000000ffff077224 */ /* 0x000fe200078e00ff */
[----:B------:R-:W-:Y:S01]  /*4e00*/  SHF.R.U32.HI R3, RZ, 0x3, R2 ;  /* 0x00000003ff037819 */ /* 0x000fe20000011602 */
[----:B------:R-:W-:Y:S01]  /*4e10*/  FMUL R25, R25, UR4 ;  /* 0x0000000419197c20 */ /* 0x000fe20008400000 */
[----:B------:R-:W2:Y:S01]  /*4e20*/  S2UR UR11, SR_CTAID.Y ;  /* 0x00000000000b79c3 */ /* 0x000ea20000002600 */
[----:B------:R-:W-:Y:S01]  /*4e30*/  FMUL R29, R29, UR4 ;  /* 0x000000041d1d7c20 */ /* 0x000fe20008400000 */
[----:B------:R-:W-:Y:S01]  /*4e40*/  LOP3.LUT R2, R2, 0x70, R3, 0x78, !PT ;  /* 0x0000007002027812 */ /* 0x000fe200078e7803 */
[----:B------:R-:W-:-:S02]  /*4e50*/  IMAD.MOV.U32 R3, RZ, RZ, RZ ;  /* 0x000000ffff037224 */ /* 0x000fc400078e00ff */
[----:B------:R-:W-:Y:S01]  /*4e60*/  FMUL R14, R31, UR4 ;  /* 0x000000041f0e7c20 */ /* 0x000fe20008400000 */
[----:B------:R-:W-:Y:S01]  /*4e70*/  FMUL R33, R33, UR4 ;  /* 0x0000000421217c20 */ /* 0x000fe20008400000 */
[----:B------:R-:W-:Y:S01]  /*4e80*/  IADD3 R8, P1, R2, 0x4000, RZ ;  /* 0x0000400002087810 */ /* 0x000fe20007f3e0ff */
[--C-:B------:R-:W-:Y:S01]  /*4e90*/  IMAD.IADD R4, R15, 0x1, R2.reuse ;  /* 0x000000010f047824 */ /* 0x100fe200078e0202 */
[----:B------:R-:W-:Y:S01]  /*4ea0*/  MOV R0, R2 ;  /* 0x0000000200007202 */ /* 0x000fe20000000f00 */
[----:B------:R-:W-:Y:S01]  /*4eb0*/  BAR.SYNC.DEFER_BLOCKING 0x1, 0x100 ;  /* 0x0044000000007b1d */ /* 0x000fe20000010000 */
[----:B------:R-:W-:Y:S02]  /*4ec0*/  IMAD.IADD R6, R89, 0x1, R2 ;  /* 0x0000000159067824 */ /* 0x000fe400078e0202 */
[----:B------:R-:W-:Y:S01]  /*4ed0*/  FMUL R16, R35, UR4 ;  /* 0x0000000423107c20 */ /* 0x000fe20008400000 */
[----:B------:R-:W-:Y:S01]  /*4ee0*/  MOV R10, R4 ;  /* 0x00000004000a7202 */ /* 0x000fe20000000f00 */
[----:B------:R-:W-:Y:S01]  /*4ef0*/  IMAD.X R9, RZ, RZ, RZ, P1 ;  /* 0x000000ffff097224 */ /* 0x000fe200008e06ff */
[----:B------:R-:W-:Y:S01]  /*4f00*/  IADD3 R4, P1, R4, 0x4000, RZ ;  /* 0x0000400004047810 */ /* 0x000fe20007f3e0ff */
[----:B------:R-:W-:Y:S01]  /*4f10*/  IMAD.IADD R2, R15, 0x1, R6 ;  /* 0x000000010f027824 */ /* 0x000fe200078e0206 */
[----:B------:R-:W-:Y:S01]  /*4f20*/  MOV R11, R6 ;  /* 0x00000006000b7202 */ /* 0x000fe20000000f00 */
[----:B------:R-:W3:Y:S01]  /*4f30*/  S2UR UR12, SR_CTAID.Z ;  /* 0x00000000000c79c3 */ /* 0x000ee20000002700 */
[----:B------:R-:W-:Y:S01]  /*4f40*/  IADD3 R6, P2, R6, 0x4000, RZ ;  /* 0x0000400006067810 */ /* 0x000fe20007f5e0ff */
[----:B------:R-:W-:Y:S01]  /*4f50*/  IMAD.X R5, RZ, RZ, RZ, P1 ;  /* 0x000000ffff057224 */ /* 0x000fe200008e06ff */
[----:B------:R-:W-:Y:S01]  /*4f60*/  MOV R8, R8 ;  /* 0x0000000800087202 */ /* 0x000fe20000000f00 */
[----:B------:R-:W-:Y:S01]  /*4f70*/  FMUL R9, R26, UR4 ;  /* 0x000000041a097c20 */ /* 0x000fe20008400000 */
[----:B------:R-:W-:Y:S01]  /*4f80*/  FMUL R37, R37, UR4 ;  /* 0x0000000425257c20 */ /* 0x000fe20008400000 */
[----:B------:R-:W-:Y:S01]  /*4f90*/  IMAD.X R7, RZ, RZ, RZ, P2 ;  /* 0x000000ffff077224 */ /* 0x000fe200010e06ff */
[----:B------:R-:W-:Y:S01]  /*4fa0*/  MOV R4, R4 ;  /* 0x0000000400047202 */ /* 0x000fe20000000f00 */
[----:B------:R-:W-:Y:S01]  /*4fb0*/  FMUL R5, R34, UR4 ;  /* 0x0000000422057c20 */ /* 0x000fe20008400000 */
[----:B------:R-:W-:Y:S01]  /*4fc0*/  FMUL R20, R40, UR4 ;  /* 0x0000000428147c20 */ /* 0x000fe20008400000 */
[----:B------:R-:W-:Y:S01]  /*4fd0*/  FMUL R41, R41, UR4 ;  /* 0x0000000429297c20 */ /* 0x000fe20008400000 */
[----:B------:R-:W-:Y:S01]  /*4fe0*/  MOV R6, R6 ;  /* 0x0000000600067202 */ /* 0x000fe20000000f00 */
[----:B------:R-:W-:Y:S01]  /*4ff0*/  FMUL R7, R38, UR4 ;  /* 0x0000000426077c20 */ /* 0x000fe20008400000 */
[----:B------:R-:W-:Y:S01]  /*5000*/  FMUL R42, R42, UR4 ;  /* 0x000000042a2a7c20 */ /* 0x000fe20008400000 */
[----:B------:R-:W-:Y:S01]  /*5010*/  FMUL R43, R43, UR4 ;  /* 0x000000042b2b7c20 */ /* 0x000fe20008400000 */
[----:B------:R-:W-:Y:S01]  /*5020*/  FMUL R22, R44, UR4 ;  /* 0x000000042c167c20 */ /* 0x000fe20008400000 */
[----:B------:R4:W-:Y:S01]  /*5030*/  STSM.16.M88.4 [R0], R92 ;  /* 0x0000005c00007844 */ /* 0x0009e20000000200 */
        /* <DEDUP_REMOVED lines=11> */
[----:B------:R-:W-:Y:S01]  /*50f0*/  FMUL R54, R54, UR4 ;  /* 0x0000000436367c20 */ /* 0x000fe20008400000 */
[----:B------:R-:W-:Y:S01]  /*5100*/  FMUL R55, R55, UR4 ;  /* 0x0000000437377c20 */ /* 0x000fe20008400000 */
[----:B------:R-:W-:Y:S01]  /*5110*/  FMUL R56, R56, UR4 ;  /* 0x0000000438387c20 */ /* 0x000fe20008400000 */
[----:B------:R-:W-:Y:S01]  /*5120*/  FMUL R57, R57, UR4 ;  /* 0x0000000439397c20 */ /* 0x000fe20008400000 */
[----:B----4-:R-:W-:Y:S01]  /*5130*/  MOV R0, R2 ;  /* 0x0000000200007202 */ /* 0x010fe20000000f00 */
[----:B------:R-:W-:Y:S01]  /*5140*/  FMUL R58, R58, UR4 ;  /* 0x000000043a3a7c20 */ /* 0x000fe20008400000 */
[----:B------:R-:W-:Y:S01]  /*5150*/  IADD3 R2, P1, R2, 0x4000, RZ ;  /* 0x0000400002027810 */ /* 0x000fe20007f3e0ff */
[----:B------:R-:W-:Y:S01]  /*5160*/  FMUL R59, R59, UR4 ;  /* 0x000000043b3b7c20 */ /* 0x000fe20008400000 */
[----:B-----5:R-:W-:Y:S01]  /*5170*/  FMUL R10, R28, UR4 ;  /* 0x000000041c0a7c20 */ /* 0x020fe20008400000 */
[----:B------:R4:W-:Y:S01]  /*5180*/  STSM.16.M88.4 [R0], R116 ;  /* 0x0000007400007844 */ /* 0x0009e20000000200 */
[----:B------:R-:W-:Y:S01]  /*5190*/  FMUL R60, R60, UR4 ;  /* 0x000000043c3c7c20 */ /* 0x000fe20008400000 */
[----:B------:R-:W-:-:S02]  /*51a0*/  IMAD.X R3, RZ, RZ, RZ, P1 ;  /* 0x000000ffff037224 */ /* 0x000fc400008e06ff */
[----:B-1----:R-:W-:Y:S01]  /*51b0*/  FMUL R11, R30, UR4 ;  /* 0x000000041e0b7c20 */ /* 0x002fe20008400000 */
[----:B------:R1:W-:Y:S01]  /*51c0*/  STSM.16.M88.4 [R8], R124 ;  /* 0x0000007c08007844 */ /* 0x0003e20000000200 */
[----:B------:R-:W-:Y:S01]  /*51d0*/  FMUL R61, R61, UR4 ;  /* 0x000000043d3d7c20 */ /* 0x000fe20008400000 */
[----:B------:R-:W-:Y:S01]  /*51e0*/  FMUL R19, R62, UR4 ;  /* 0x000000043e137c20 */ /* 0x000fe20008400000 */
[----:B------:R-:W-:Y:S01]  /*51f0*/  MOV R2, R2 ;  /* 0x0000000200027202 */ /* 0x000fe20000000f00 */
        /* <DEDUP_REMOVED lines=9> */
[----:B----4-:R-:W-:Y:S01]  /*5290*/  FMUL R0, R39, UR4 ;  /* 0x0000000427007c20 */ /* 0x010fe20008400000 */
[----:B------:R-:W-:Y:S01]  /*52a0*/  FMUL R69, R69, UR4 ;  /* 0x0000000445457c20 */ /* 0x000fe20008400000 */
[----:B------:R-:W-:Y:S01]  /*52b0*/  FMUL R70, R70, UR4 ;  /* 0x0000000446467c20 */ /* 0x000fe20008400000 */
[----:B------:R4:W-:Y:S06]  /*52c0*/  MEMBAR.ALL.CTA ;  /* 0x0000000000007992 */ /* 0x0009ec0000008000 */
[----:B----4-:R-:W4:Y:S01]  /*52d0*/  FENCE.VIEW.ASYNC.S ;  /* 0x00000000000073c6 */ /* 0x010f220000000000 */
[----:B-1----:R-:W-:Y:S01]  /*52e0*/  FMUL R8, R27, UR4 ;  /* 0x000000041b087c20 */ /* 0x002fe20008400000 */
[----:B------:R-:W-:Y:S01]  /*52f0*/  FMUL R71, R71, UR4 ;  /* 0x0000000447477c20 */ /* 0x000fe20008400000 */
[----:B------:R-:W-:Y:S01]  /*5300*/  FMUL R72, R72, UR4 ;  /* 0x0000000448487c20 */ /* 0x000fe20008400000 */
[----:B-----5:R-:W-:Y:S01]  /*5310*/  FMUL R4, R32, UR4 ;  /* 0x0000000420047c20 */ /* 0x020fe20008400000 */
[----:B------:R-:W-:Y:S01]  /*5320*/  FMUL R73, R73, UR4 ;  /* 0x0000000449497c20 */ /* 0x000fe20008400000 */
[----:B------:R-:W-:Y:S01]  /*5330*/  FMUL R74, R74, UR4 ;  /* 0x000000044a4a7c20 */ /* 0x000fe20008400000 */
[----:B------:R-:W-:Y:S01]  /*5340*/  FMUL R75, R75, UR4 ;  /* 0x000000044b4b7c20 */ /* 0x000fe20008400000 */
[----:B--2---:R-:W-:Y:S01]  /*5350*/  FMUL R6, R36, UR4 ;  /* 0x0000000424067c20 */ /* 0x004fe20008400000 */
[----:B------:R-:W-:Y:S01]  /*5360*/  FMUL R76, R76, UR4 ;  /* 0x000000044c4c7c20 */ /* 0x000fe20008400000 */
[----:B------:R-:W-:Y:S01]  /*5370*/  FMUL R77, R77, UR4 ;  /* 0x000000044d4d7c20 */ /* 0x000fe20008400000 */
[----:B------:R-:W-:Y:S01]  /*5380*/  FMUL R78, R78, UR4 ;  /* 0x000000044e4e7c20 */ /* 0x000fe20008400000 */
[----:B------:R-:W-:Y:S01]  /*5390*/  FMUL R79, R79, UR4 ;  /* 0x000000044f4f7c20 */ /* 0x000fe20008400000 */
[----:B------:R-:W-:Y:S01]  /*53a0*/  FMUL R80, R80, UR4 ;  /* 0x0000000450507c20 */ /* 0x000fe20008400000 */
[----:B------:R-:W-:Y:S01]  /*53b0*/  FMUL R81, R81, UR4 ;  /* 0x0000000451517c20 */ /* 0x000fe20008400000 */
[----:B------:R-:W-:Y:S01]  /*53c0*/  FMUL R82, R82, UR4 ;  /* 0x0000000452527c20 */ /* 0x000fe20008400000 */
[----:B------:R-:W-:Y:S01]  /*53d0*/  USHF.L.U32 UR10, UR10, 0x7, URZ ;  /* 0x000000070a0a7899 */ /* 0x000fe2000800063f */
[----:B------:R-:W-:Y:S01]  /*53e0*/  FMUL R83, R83, UR4 ;  /* 0x0000000453537c20 */ /* 0x000fe20008400000 */
[----:B------:R-:W-:Y:S01]  /*53f0*/  FMUL R84, R84, UR4 ;  /* 0x0000000454547c20 */ /* 0x000fe20008400000 */
[----:B------:R-:W-:Y:S01]  /*5400*/  FMUL R85, R85, UR4 ;  /* 0x0000000455557c20 */ /* 0x000fe20008400000 */
[----:B------:R-:W-:Y:S01]  /*5410*/  FMUL R86, R86, UR4 ;  /* 0x0000000456567c20 */ /* 0x000fe20008400000 */
[----:B------:R-:W-:Y:S01]  /*5420*/  FMUL R87, R87, UR4 ;  /* 0x0000000457577c20 */ /* 0x000fe20008400000 */
[----:B----4-:R-:W-:Y:S06]  /*5430*/  BAR.SYNC.DEFER_BLOCKING 0x1, 0x100 ;  /* 0x0044000000007b1d */ /* 0x010fec0000010000 */
[----:B---3--:R-:W-:Y:S05]  /*5440*/  @P0 BRA `(.L_x_22) ;  /* 0x0000000000300947 */ /* 0x008fea0003800000 */
[----:B------:R-:W-:Y:S01]  /*5450*/  ULDC.64 UR6, c[0x0][0x198] ;  /* 0x0000660000067ab9 */ /* 0x000fe20000000a00 */
[----:B------:R-:W-:Y:S02]  /*5460*/  UIADD3 UR8, UR5, 0x8800, URZ ;  /* 0x0000880005087890 */ /* 0x000fe4000fffe03f */
[----:B------:R-:W-:Y:S02]  /*5470*/  UIADD3 UR6, UP0, UR6, 0x2f0, URZ ;  /* 0x000002f006067890 */ /* 0x000fe4000ff1e03f */
[----:B------:R-:W-:Y:S02]  /*5480*/  UIADD3 UR13, UR5, 0xc800, URZ ;  /* 0x0000c800050d7890 */ /* 0x000fe4000fffe03f */
[----:B------:R-:W-:Y:S01]  /*5490*/  UIADD3.X UR7, URZ, UR7, URZ, UP0, !UPT ;  /* 0x000000073f077290 */ /* 0x000fe200087fe43f */
[----:B------:R-:W-:Y:S01]  /*54a0*/  UMOV UR9, URZ ;  /* 0x0000003f00097c82 */ /* 0x000fe20008000000 */
[----:B------:R-:W-:-:S07]  /*54b0*/  UMOV UR4, 0x40 ;  /* 0x0000004000047882 */ /* 0x000fce0000000000 */
[----:B------:R1:W-:Y:S02]  /*54c0*/  UTMASTG.4D [UR8], [UR6], desc[URZ] ;  /* 0x00003f08060073b5 */ /* 0x0003e40008019000 */
[----:B-1----:R-:W-:Y:S01]  /*54d0*/  UMOV UR8, UR13 ;  /* 0x0000000d00087c82 */ /* 0x002fe20008000000 */
[----:B------:R-:W-:Y:S02]  /*54e0*/  UMOV UR9, UR4 ;  /* 0x0000000400097c82 */ /* 0x000fe40008000000 */
[----:B------:R1:W-:Y:S02]  /*54f0*/  UTMASTG.4D [UR8], [UR6], desc[URZ] ;  /* 0x00003f08060073b5 */ /* 0x0003e40008019000 */
[----:B-1----:R0:W-:Y:S02]  /*5500*/  UTMACMDFLUSH ;  /* 0x00000000000079b7 */ /* 0x0021e40000000000 */
.L_x_22:
[----:B------:R-:W-:-:S04]  /*5510*/  DEPBAR.LE SB0, 0x1 ;  /* 0x000080400000791a */ /* 0x000fc80000000000 */
[----:B------:R-:W-:Y:S01]  /*5520*/  VIADD R2, R21, 0x10800 ;  /* 0x0001080015027836 */ /* 0x000fe20000000000 */
[----:B------:R-:W-:Y:S01]  /*5530*/  F2FP.BF16.F32.PACK_AB R7, R0, R7 ;  /* 0x000000070007723e */ /* 0x000fe200000010ff */
[----:B------:R-:W-:Y:S01]  /*5540*/  IMAD.MOV.U32 R13, RZ, RZ, RZ ;  /* 0x000000ffff0d7224 */ /* 0x000fe200078e00ff */
[----:B------:R-:W-:Y:S02]  /*5550*/  F2FP.BF16.F32.PACK_AB R9, R8, R9 ;  /* 0x000000090809723e */ /* 0x000fe400000010ff */
[----:B------:R-:W-:Y:S02]  /*5560*/  SHF.R.U32.HI R3, RZ, 0x3, R2 ;  /* 0x00000003ff037819 */ /* 0x000fe40000011602 */
[----:B------:R-:W-:Y:S02]  /*5570*/  F2FP.BF16.F32.PACK_AB R11, R14, R11 ;  /* 0x0000000b0e0b723e */ /* 0x000fe400000010ff */
[----:B------:R-:W-:Y:S01]  /*5580*/  LOP3.LUT R2, R2, 0x70, R3, 0x78, !PT ;  /* 0x0000007002027812 */ /* 0x000fe200078e7803 */
[----:B------:R-:W-:Y:S01]  /*5590*/  IMAD.MOV.U32 R3, RZ, RZ, RZ ;  /* 0x000000ffff037224 */ /* 0x000fe200078e00ff */
[----:B------:R-:W-:-:S02]  /*55a0*/  F2FP.BF16.F32.PACK_AB R10, R29, R10 ;  /* 0x0000000a1d0a723e */ /* 0x000fc400000010ff */
[----:B------:R-:W-:Y:S01]  /*55b0*/  F2FP.BF16.F32.PACK_AB R8, R25, R24 ;  /* 0x000000181908723e */ /* 0x000fe200000010ff */
[--C-:B------:R-:W-:Y:S01]  /*55c0*/  IMAD.IADD R12, R15, 0x1, R2.reuse ;  /* 0x000000010f0c7824 */ /* 0x100fe200078e0202 */
[----:B------:R-:W-:Y:S01]  /*55d0*/  MOV R0, R2 ;  /* 0x0000000200007202 */ /* 0x000fe20000000f00 */
[----:B------:R-:W-:Y:S01]  /*55e0*/  BAR.SYNC.DEFER_BLOCKING 0x1, 0x100 ;  /* 0x0044000000007b1d */ /* 0x000fe20000010000 */
[----:B------:R-:W-:Y:S01]  /*55f0*/  F2FP.BF16.F32.PACK_AB R6, R37, R6 ;  /* 0x000000062506723e */ /* 0x000fe200000010ff */
[----:B------:R-:W-:Y:S01]  /*5600*/  IMAD.IADD R14, R89, 0x1, R2 ;  /* 0x00000001590e7824 */ /* 0x000fe200078e0202 */
[----:B------:R-:W-:Y:S02]  /*5610*/  MOV R17, R12 ;  /* 0x0000000c00117202 */ /* 0x000fe40000000f00 */
[----:B------:R-:W-:Y:S01]  /*5620*/  F2FP.BF16.F32.PACK_AB R5, R16, R5 ;  /* 0x000000051005723e */ /* 0x000fe200000010ff */
[----:B------:R-:W-:Y:S01]  /*5630*/  IMAD.IADD R16, R15, 0x1, R14 ;  /* 0x000000010f107824 */ /* 0x000fe200078e020e */
[----:B------:R-:W-:Y:S01]  /*5640*/  F2FP.BF16.F32.PACK_AB R4, R33, R4 ;  /* 0x000000042104723e */ /* 0x000fe200000010ff */
[----:B------:R-:W-:Y:S01]  /*5650*/  IMAD.MOV.U32 R15, RZ, RZ, RZ ;  /* 0x000000ffff0f7224 */ /* 0x000fe200078e00ff */
[----:B------:R-:W-:-:S02]  /*5660*/  IADD3 R2, P1, R2, 0x4000, RZ ;  /* 0x0000400002027810 */ /* 0x000fc40007f3e0ff */
[----:B------:R-:W-:Y:S02]  /*5670*/  F2FP.BF16.F32.PACK_AB R23, R26, R23 ;  /* 0x000000171a17723e */ /* 0x000fe400000010ff */
[----:B------:R-:W-:Y:S01]  /*5680*/  MOV R18, R14 ;  /* 0x0000000e00127202 */ /* 0x000fe20000000f00 */
[----:B------:R-:W-:Y:S01]  /*5690*/  IMAD.X R3, RZ, RZ, RZ, P1 ;  /* 0x000000ffff037224 */ /* 0x000fe200008e06ff */
[----:B------:R-:W-:Y:S02]  /*56a0*/  IADD3 R12, P1, R12, 0x4000, RZ ;  /* 0x000040000c0c7810 */ /* 0x000fe40007f3e0ff */
[----:B------:R-:W-:Y:S02]  /*56b0*/  IADD3 R14, P2, R14, 0x4000, RZ ;  /* 0x000040000e0e7810 */ /* 0x000fe40007f5e0ff */
[----:B------:R-:W-:Y:S01]  /*56c0*/  F2FP.BF16.F32.PACK_AB R22, R45, R22 ;  /* 0x000000162d16723e */ /* 0x000fe200000010ff */
[----:B------:R-:W-:Y:S01]  /*56d0*/  IMAD.X R13, RZ, RZ, RZ, P1 ;  /* 0x000000ffff0d7224 */ /* 0x000fe200008e06ff */
[----:B------:R-:W-:Y:S01]  /*56e0*/  F2FP.BF16.F32.PACK_AB R21, R43, R42 ;  /* 0x0000002a2b15723e */ /* 0x000fe200000010ff */
[----:B------:R-:W-:Y:S01]  /*56f0*/  IMAD.X R15, RZ, RZ, RZ, P2 ;  /* 0x000000ffff0f7224 */ /* 0x000fe200010e06ff */
[----:B------:R-:W-:Y:S01]  /*5700*/  F2FP.BF16.F32.PACK_AB R20, R41, R20 ;  /* 0x000000142914723e */ /* 0x000fe200000010ff */
[----:B------:R1:W-:Y:S01]  /*5710*/  STSM.16.M88.4 [R0], R8 ;  /* 0x0000000800007844 */ /* 0x0003e20000000200 */
[----:B------:R-:W-:-:S02]  /*5720*/  MOV R2, R2 ;  /* 0x0000000200027202 */ /* 0x000fc40000000f00 */
[----:B------:R-:W-:Y:S01]  /*5730*/  MOV R3, R14 ;  /* 0x0000000e00037202 */ /* 0x000fe20000000f00 */
[----:B------:R2:W-:Y:S01]  /*5740*/  STSM.16.M88.4 [R17], R4 ;  /* 0x0000000411007844 */ /* 0x0005e20000000200 */
[----:B------:R-:W-:Y:S02]  /*5750*/  F2FP.BF16.F32.PACK_AB R19, R28, R19 ;  /* 0x000000131c13723e */ /* 0x000fe400000010ff */
[----:B------:R-:W-:Y:S01]  /*5760*/  F2FP.BF16.F32.PACK_AB R15, R71, R70 ;  /* 0x00000046470f723e */ /* 0x000fe200000010ff */
[----:B------:R3:W-:Y:S01]  /*5770*/  STSM.16.M88.4 [R18], R20 ;  /* 0x0000001412007844 */ /* 0x0007e20000000200 */
[----:B------:R-:W-:Y:S02]  /*5780*/  F2FP.BF16.F32.PACK_AB R14, R69, R68 ;  /* 0x00000044450e723e */ /* 0x000fe400000010ff */
[----:B-1----:R-:W-:Y:S02]  /*5790*/  MOV R0, R12 ;  /* 0x0000000c00007202 */ /* 0x002fe40000000f00 */
[----:B------:R-:W-:Y:S01]  /*57a0*/  F2FP.BF16.F32.PACK_AB R13, R67, R66 ;  /* 0x00000042430d723e */ /* 0x000fe200000010ff */
[----:B--2---:R-:W-:Y:S01]  /*57b0*/  IMAD.MOV.U32 R17, RZ, RZ, RZ ;  /* 0x000000ffff117224 */ /* 0x004fe200078e00ff */
[----:B------:R-:W-:-:S02]  /*57c0*/  F2FP.BF16.F32.PACK_AB R12, R65, R64 ;  /* 0x00000040410c723e */ /* 0x000fc400000010ff */
[----:B------:R-:W-:Y:S02]  /*57d0*/  F2FP.BF16.F32.PACK_AB R11, R79, R78 ;  /* 0x0000004e4f0b723e */ /* 0x000fe400000010ff */
[----:B------:R-:W-:Y:S02]  /*57e0*/  MOV R24, R16 ;  /* 0x0000001000187202 */ /* 0x000fe40000000f00 */
[----:B------:R-:W-:Y:S02]  /*57f0*/  IADD3 R16, P3, R16, 0x4000, RZ ;  /* 0x0000400010107810 */ /* 0x000fe40007f7e0ff */
[----:B---3--:R-:W-:Y:S02]  /*5800*/  F2FP.BF16.F32.PACK_AB R23, R55, R54 ;  /* 0x000000363717723e */ /* 0x008fe400000010ff */
[----:B------:R-:W-:Y:S01]  /*5810*/  F2FP.BF16.F32.PACK_AB R22, R53, R52 ;  /* 0x000000343516723e */ /* 0x000fe200000010ff */
[----:B------:R-:W-:Y:S01]  /*5820*/  IMAD.X R17, RZ, RZ, RZ, P3 ;  /* 0x000000ffff117224 */ /* 0x000fe200018e06ff */
[----:B------:R-:W-:-:S02]  /*5830*/  F2FP.BF16.F32.PACK_AB R21, R51, R50 ;  /* 0x000000323315723e */ /* 0x000fc400000010ff */
[----:B------:R-:W-:Y:S02]  /*5840*/  F2FP.BF16.F32.PACK_AB R20, R49, R48 ;  /* 0x000000303114723e */ /* 0x000fe400000010ff */
[----:B------:R-:W-:Y:S02]  /*5850*/  MOV R25, R16 ;  /* 0x0000001000197202 */ /* 0x000fe40000000f00 */
[----:B------:R-:W-:Y:S01]  /*5860*/  F2FP.BF16.F32.PACK_AB R18, R61, R60 ;  /* 0x0000003c3d12723e */ /* 0x000fe200000010ff */
[----:B------:R1:W-:Y:S01]  /*5870*/  STSM.16.M88.4 [R24], R20 ;  /* 0x0000001418007844 */ /* 0x0003e20000000200 */
[----:B------:R-:W-:Y:S02]  /*5880*/  F2FP.BF16.F32.PACK_AB R17, R59, R58 ;  /* 0x0000003a3b11723e */ /* 0x000fe400000010ff */
[----:B------:R-:W-:Y:S02]  /*5890*/  F2FP.BF16.F32.PACK_AB R16, R57, R56 ;  /* 0x000000383910723e */ /* 0x000fe400000010ff */
[----:B------:R-:W-:-:S02]  /*58a0*/  F2FP.BF16.F32.PACK_AB R10, R77, R76 ;  /* 0x0000004c4d0a723e */ /* 0x000fc400000010ff */
[----:B------:R-:W-:Y:S01]  /*58b0*/  F2FP.BF16.F32.PACK_AB R9, R75, R74 ;  /* 0x0000004a4b09723e */ /* 0x000fe200000010ff */
[----:B------:R1:W-:Y:S01]  /*58c0*/  STSM.16.M88.4 [R2], R16 ;  /* 0x0000001002007844 */ /* 0x0003e20000000200 */
[----:B------:R-:W-:Y:S02]  /*58d0*/  F2FP.BF16.F32.PACK_AB R8, R73, R72 ;  /* 0x000000484908723e */ /* 0x000fe400000010ff */
[----:B------:R-:W-:Y:S01]  /*58e0*/  F2FP.BF16.F32.PACK_AB R7, R87, R86 ;  /* 0x000000565707723e */ /* 0x000fe200000010ff */
[----:B------:R1:W-:Y:S01]  /*58f0*/  STSM.16.M88.4 [R0], R12 ;  /* 0x0000000c00007844 */ /* 0x0003e20000000200 */
[----:B------:R-:W-:Y:S02]  /*5900*/  F2FP.BF16.F32.PACK_AB R6, R85, R84 ;  /* 0x000000545506723e */ /* 0x000fe400000010ff */
[----:B------:R-:W-:Y:S01]  /*5910*/  F2FP.BF16.F32.PACK_AB R5, R83, R82 ;  /* 0x000000525305723e */ /* 0x000fe200000010ff */
[----:B------:R1:W-:Y:S01]  /*5920*/  STSM.16.M88.4 [R3], R8 ;  /* 0x0000000803007844 */ /* 0x0003e20000000200 */
[----:B------:R-:W-:-:S05]  /*5930*/  F2FP.BF16.F32.PACK_AB R4, R81, R80 ;  /* 0x000000505104723e */ /* 0x000fca00000010ff */
[----:B------:R1:W-:Y:S01]  /*5940*/  STSM.16.M88.4 [R25], R4 ;  /* 0x0000000419007844 */ /* 0x0003e20000000200 */
[----:B------:R2:W-:Y:S06]  /*5950*/  MEMBAR.ALL.CTA ;  /* 0x0000000000007992 */ /* 0x0005ec0000008000 */
[----:B--2---:R-:W2:Y:S02]  /*5960*/  FENCE.VIEW.ASYNC.S ;  /* 0x00000000000073c6 */ /* 0x004ea40000000000 */
[----:B--2---:R-:W-:Y:S06]  /*5970*/  BAR.SYNC.DEFER_BLOCKING 0x1, 0x100 ;  /* 0x0044000000007b1d */ /* 0x004fec0000010000 */
[----:B------:R-:W-:Y:S05]  /*5980*/  @P0 EXIT ;  /* 0x000000000000094d */ /* 0x000fea0003800000 */
        /* <DEDUP_REMOVED lines=8> */
[----:B--2---:R-:W-:Y:S01]  /*5a10*/  UMOV UR8, UR4 ;  /* 0x0000000400087c82 */ /* 0x004fe20008000000 */
[----:B------:R-:W-:Y:S02]  /*5a20*/  UMOV UR9, UR13 ;  /* 0x0000000d00097c82 */ /* 0x000fe40008000000 */
[----:B------:R2:W-:Y:S02]  /*5a30*/  UTMASTG.4D [UR8], [UR6], desc[URZ] ;  /* 0x00003f08060073b5 */ /* 0x0005e40008019000 */
[----:B--2---:R0:W-:Y:S02]  /*5a40*/  UTMACMDFLUSH ;  /* 0x00000000000079b7 */ /* 0x0041e40000000000 */
.L_x_13:
[----:B------:R-:W-:-:S04]  /*5a50*/  DEPBAR.LE SB0, 0x0 ;  /* 0x000080000000791a */ /* 0x000fc80000000000 */
[----:B------:R-:W-:Y:S05]  /*5a60*/  EXIT ;  /* 0x000000000000794d */ /* 0x000fea0003800000 */
.L_x_3:
[----:B-1----:R-:W-:Y:S02]  /*5a70*/  IMAD.U32 R5, RZ, RZ, UR25 ;  /* 0x00000019ff057e24 */ /* 0x002fe4000f8e00ff */
[----:B------:R-:W-:Y:S02]  /*5a80*/  IMAD.MOV.U32 R2, RZ, RZ, -0x80000000 ;  /* 0x80000000ff027424 */ /* 0x000fe400078e00ff */
[----:B------:R-:W-:-:S04]  /*5a90*/  IMAD.MOV.U32 R3, RZ, RZ, -0x80000000 ;  /* 0x80000000ff037424 */ /* 0x000fc800078e00ff */
[----:B------:R1:W2:Y:S03]  /*5aa0*/  SYNCS.PHASECHK.TRANS64.TRYWAIT P0, [R5+URZ+0x10], R3 ;  /* 0x00001003050075a7 */ /* 0x0002a6000800017f */
[----:B--2---:R-:W-:Y:S05]  /*5ab0*/  @!P0 NANOSLEEP.SYNCS 0x989680 ;  /* 0x009896800000895d */ /* 0x004fea0003900000 */
[----:B------:R-:W2:Y:S02]  /*5ac0*/  @!P0 SYNCS.PHASECHK.TRANS64 P0, [R5+URZ+0x10], R3 ;  /* 0x00001003050085a7 */ /* 0x000ea4000800007f */
[----:B--2---:R-:W-:Y:S05]  /*5ad0*/  @!P0 BRA `(.L_x_3) ;  /* 0xfffffffc00e48947 */ /* 0x004fea000383ffff */
[----:B------:R-:W-:Y:S05]  /*5ae0*/  BRA `(.L_x_23) ;  /* 0xffffffac00087947 */ /* 0x000fea000383ffff */
.L_x_4:
        /* <DEDUP_REMOVED lines=8> */
.L_x_6:
[----:B------:R-:W-:-:S07]  /*5b70*/  IMAD.MOV.U32 R3, RZ, RZ, R2 ;  /* 0x000000ffff037224 */ /* 0x000fce00078e0002 */
.L_x_25:
[----:B-1----:R-:W-:-:S04]  /*5b80*/  IMAD.U32 R9, RZ, RZ, UR25 ;  /* 0x00000019ff097e24 */ /* 0x002fc8000f8e00ff */
[----:B------:R1:W2:Y:S03]  /*5b90*/  SYNCS.PHASECHK.TRANS64.TRYWAIT P0, [R9+URZ+0x18], R3 ;  /* 0x00001803090075a7 */ /* 0x0002a6000800017f */
[----:B--2---:R-:W-:Y:S05]  /*5ba0*/  @!P0 NANOSLEEP.SYNCS 0x989680 ;  /* 0x009896800000895d */ /* 0x004fea0003900000 */
[----:B------:R-:W2:Y:S02]  /*5bb0*/  @!P0 SYNCS.PHASECHK.TRANS64 P0, [R9+URZ+0x18], R3 ;  /* 0x00001803090085a7 */ /* 0x000ea4000800007f */
[----:B--2---:R-:W-:Y:S05]  /*5bc0*/  @!P0 BRA `(.L_x_25) ;  /* 0xfffffffc00ec8947 */ /* 0x004fea000383ffff */
[----:B------:R-:W-:Y:S05]  /*5bd0*/  BRA `(.L_x_26) ;  /* 0xffffffb000ac7947 */ /* 0x000fea000383ffff */
.L_x_7:
[----:B------:R-:W-:-:S07]  /*5be0*/  IMAD.MOV.U32 R3, RZ, RZ, R2 ;  /* 0x000000ffff037224 */ /* 0x000fce00078e0002 */
.L_x_27:
[----:B-1----:R-:W-:-:S04]  /*5bf0*/  IMAD.U32 R9, RZ, RZ, UR25 ;  /* 0x00000019ff097e24 */ /* 0x002fc8000f8e00ff */
[----:B------:R1:W2:Y:S03]  /*5c00*/  SYNCS.PHASECHK.TRANS64.TRYWAIT P0, [R9+URZ+0x38], R3 ;  /* 0x00003803090075a7 */ /* 0x0002a6000800017f */
[----:B--2---:R-:W-:Y:S05]  /*5c10*/  @!P0 NANOSLEEP.SYNCS 0x989680 ;  /* 0x009896800000895d */ /* 0x004fea0003900000 */
[----:B------:R-:W2:Y:S02]  /*5c20*/  @!P0 SYNCS.PHASECHK.TRANS64 P0, [R9+URZ+0x38], R3 ;  /* 0x00003803090085a7 */ /* 0x000ea4000800007f */
[----:B--2---:R-:W-:Y:S05]  /*5c30*/  @!P0 BRA `(.L_x_27) ;  /* 0xfffffffc00ec8947 */ /* 0x004fea000383ffff */
[----:B------:R-:W-:Y:S05]  /*5c40*/  BRA `(.L_x_28) ;  /* 0xffffffb400047947 */ /* 0x000fea000383ffff */
.L_x_8:
[----:B------:R-:W-:-:S04]  /*5c50*/  IMAD.U32 R2, R6, -0x80000000, RZ ;  /* 0x8000000006027824 */ /* 0x000fc800078e00ff */
[----:B-1----:R-:W-:-:S07]  /*5c60*/  IMAD.MOV.U32 R3, RZ, RZ, R2 ;  /* 0x000000ffff037224 */ /* 0x002fce00078e0002 */
.L_x_29:
[----:B-1----:R-:W-:-:S04]  /*5c70*/  IMAD.U32 R9, RZ, RZ, UR25 ;  /* 0x00000019ff097e24 */ /* 0x002fc8000f8e00ff */
[----:B------:R1:W2:Y:S03]  /*5c80*/  SYNCS.PHASECHK.TRANS64.TRYWAIT P0, [R9+URZ+0x10], R3 ;  /* 0x00001003090075a7 */ /* 0x0002a6000800017f */
[----:B--2---:R-:W-:Y:S05]  /*5c90*/  @!P0 NANOSLEEP.SYNCS 0x989680 ;  /* 0x009896800000895d */ /* 0x004fea0003900000 */
[----:B------:R-:W2:Y:S02]  /*5ca0*/  @!P0 SYNCS.PHASECHK.TRANS64 P0, [R9+URZ+0x10], R3 ;  /* 0x00001003090085a7 */ /* 0x000ea4000800007f */
[----:B--2---:R-:W-:Y:S05]  /*5cb0*/  @!P0 BRA `(.L_x_29) ;  /* 0xfffffffc00ec8947 */ /* 0x004fea000383ffff */
[----:B------:R-:W-:Y:S05]  /*5cc0*/  BRA `(.L_x_30) ;  /* 0xffffffb4006c7947 */ /* 0x000fea000383ffff */
.L_x_9:
[----:B-1----:R-:W-:-:S07]  /*5cd0*/  IMAD.MOV.U32 R3, RZ, RZ, R2 ;  /* 0x000000ffff037224 */ /* 0x002fce00078e0002 */
.L_x_31:
[----:B-1----:R-:W-:-:S04]  /*5ce0*/  IMAD.U32 R9, RZ, RZ, UR25 ;  /* 0x00000019ff097e24 */ /* 0x002fc8000f8e00ff */
[----:B------:R1:W2:Y:S03]  /*5cf0*/  SYNCS.PHASECHK.TRANS64.TRYWAIT P0, [R9+URZ+0x30], R3 ;  /* 0x00003003090075a7 */ /* 0x0002a6000800017f */
[----:B--2---:R-:W-:Y:S05]  /*5d00*/  @!P0 NANOSLEEP.SYNCS 0x989680 ;  /* 0x009896800000895d */ /* 0x004fea0003900000 */
[----:B------:R-:W2:Y:S02]  /*5d10*/  @!P0 SYNCS.PHASECHK.TRANS64 P0, [R9+URZ+0x30], R3 ;  /* 0x00003003090085a7 */ /* 0x000ea4000800007f */
[----:B--2---:R-:W-:Y:S05]  /*5d20*/  @!P0 BRA `(.L_x_31) ;  /* 0xfffffffc00ec8947 */ /* 0x004fea000383ffff */
[----:B------:R-:W-:Y:S05]  /*5d30*/  BRA `(.L_x_32) ;  /* 0xffffffb400d87947 */ /* 0x000fea000383ffff */
.L_x_11:
[----:B------:R-:W-:-:S07]  /*5d40*/  IMAD.MOV.U32 R3, RZ, RZ, R2 ;  /* 0x000000ffff037224 */ /* 0x000fce00078e0002 */
.L_x_33:
[----:B-1----:R-:W-:-:S04]  /*5d50*/  IMAD.U32 R5, RZ, RZ, UR25 ;  /* 0x00000019ff057e24 */ /* 0x002fc8000f8e00ff */
[----:B------:R1:W2:Y:S03]  /*5d60*/  SYNCS.PHASECHK.TRANS64.TRYWAIT P0, [R5+URZ+0x18], R3 ;  /* 0x00001803050075a7 */ /* 0x0002a6000800017f */
[----:B--2---:R-:W-:Y:S05]  /*5d70*/  @!P0 NANOSLEEP.SYNCS 0x989680 ;  /* 0x009896800000895d */ /* 0x004fea0003900000 */
[----:B------:R-:W2:Y:S02]  /*5d80*/  @!P0 SYNCS.PHASECHK.TRANS64 P0, [R5+URZ+0x18], R3 ;  /* 0x00001803050085a7 */ /* 0x000ea4000800007f */
[----:B--2---:R-:W-:Y:S05]  /*5d90*/  @!P0 BRA `(.L_x_33) ;  /* 0xfffffffc00ec8947 */ /* 0x004fea000383ffff */
[----:B------:R-:W-:Y:S05]  /*5da0*/  BRA `(.L_x_34) ;  /* 0xffffffb800887947 */ /* 0x000fea000383ffff */
.L_x_12:
[----:B-1----:R-:W-:-:S07]  /*5db0*/  IMAD.MOV.U32 R3, RZ, RZ, R2 ;  /* 0x000000ffff037224 */ /* 0x002fce00078e0002 */
.L_x_35:
[----:B-1----:R-:W-:-:S04]  /*5dc0*/  IMAD.U32 R5, RZ, RZ, UR25 ;  /* 0x00000019ff057e24 */ /* 0x002fc8000f8e00ff */
[----:B------:R1:W2:Y:S03]  /*5dd0*/  SYNCS.PHASECHK.TRANS64.TRYWAIT P0, [R5+URZ+0x38], R3 ;  /* 0x00003803050075a7 */ /* 0x0002a6000800017f */
[----:B--2---:R-:W-:Y:S05]  /*5de0*/  @!P0 NANOSLEEP.SYNCS 0x989680 ;  /* 0x009896800000895d */ /* 0x004fea0003900000 */
[----:B------:R-:W2:Y:S02]  /*5df0*/  @!P0 SYNCS.PHASECHK.TRANS64 P0, [R5+URZ+0x38], R3 ;  /* 0x00003803050085a7 */ /* 0x000ea4000800007f */
[----:B--2---:R-:W-:Y:S05]  /*5e00*/  @!P0 BRA `(.L_x_35) ;  /* 0xfffffffc00ec8947 */ /* 0x004fea000383ffff */
[----:B------:R-:W-:Y:S05]  /*5e10*/  BRA `(.L_x_36) ;  /* 0xffffffb800f47947 */ /* 0x000fea000383ffff */
.L_x_18:
[--C-:B------:R-:W-:Y:S02]  /*5e20*/  IMAD.MOV.U32 R12, RZ, RZ, R14.reuse ;  /* 0x000000ffff0c7224 */ /* 0x100fe400078e000e */
[----:B------:R-:W-:-:S07]  /*5e30*/  IMAD.MOV.U32 R13, RZ, RZ, R14 ;  /* 0x000000ffff0d7224 */ /* 0x000fce00078e000e */
.L_x_37:
[----:B-1----:R-:W-:-:S04]  /*5e40*/  IMAD.U32 R15, RZ, RZ, UR22 ;  /* 0x00000016ff0f7e24 */ /* 0x002fc8000f8e00ff */
[----:B------:R1:W2:Y:S03]  /*5e50*/  SYNCS.PHASECHK.TRANS64.TRYWAIT P0, [R15+URZ], R13 ;  /* 0x0000000d0f0075a7 */ /* 0x0002a6000800017f */
[----:B--2---:R-:W-:Y:S05]  /*5e60*/  @!P0 NANOSLEEP.SYNCS 0x989680 ;  /* 0x009896800000895d */ /* 0x004fea0003900000 */
[----:B------:R-:W2:Y:S02]  /*5e70*/  @!P0 SYNCS.PHASECHK.TRANS64 P0, [R15+URZ], R13 ;  /* 0x0000000d0f0085a7 */ /* 0x000ea4000800007f */
[----:B--2---:R-:W-:Y:S05]  /*5e80*/  @!P0 BRA `(.L_x_37) ;  /* 0xfffffffc00ec8947 */ /* 0x004fea000383ffff */
[----:B------:R-:W-:Y:S05]  /*5e90*/  BRA `(.L_x_17) ;  /* 0xffffffcc003c7947 */ /* 0x000fea000383ffff */
.L_x_20:
[----:B-1----:R-:W-:-:S07]  /*5ea0*/  IMAD.MOV.U32 R15, RZ, RZ, R14 ;  /* 0x000000ffff0f7224 */ /* 0x002fce00078e000e */
.L_x_38:
[----:B-1----:R-:W-:-:S04]  /*5eb0*/  IMAD.U32 R13, RZ, RZ, UR22 ;  /* 0x00000016ff0d7e24 */ /* 0x002fc8000f8e00ff */
[----:B------:R1:W2:Y:S03]  /*5ec0*/  SYNCS.PHASECHK.TRANS64.TRYWAIT P0, [R13+URZ+0x20], R15 ;  /* 0x0000200f0d0075a7 */ /* 0x0002a6000800017f */
[----:B--2---:R-:W-:Y:S05]  /*5ed0*/  @!P0 NANOSLEEP.SYNCS 0x989680 ;  /* 0x009896800000895d */ /* 0x004fea0003900000 */
[----:B------:R-:W2:Y:S02]  /*5ee0*/  @!P0 SYNCS.PHASECHK.TRANS64 P0, [R13+URZ+0x20], R15 ;  /* 0x0000200f0d0085a7 */ /* 0x000ea4000800007f */
[----:B--2---:R-:W-:Y:S05]  /*5ef0*/  @!P0 BRA `(.L_x_38) ;  /* 0xfffffffc00ec8947 */ /* 0x004fea000383ffff */
[----:B------:R-:W-:Y:S05]  /*5f00*/  BRA `(.L_x_19) ;  /* 0xffffffcc00e87947 */ /* 0x000fea000383ffff */
.L_x_39:
[----:B------:R-:W-:-:S00]  /*5f10*/  BRA `(.L_x_39) ;  /* 0xfffffffc00fc7947 */ /* 0x000fc0000383ffff */
[----:B------:R-:W-:-:S00]  /*5f20*/  NOP ;  /* 0x0000000000007918 */ /* 0x000fc00000000000 */
        /* <DEDUP_REMOVED lines=13> */
.L_x_40:


//--------------------- .nv.shared.kernel_cutlass_kernel_flash_attncuteflash_bwd_sm90FlashAttentionBackwardSm90_object_at__tensor0000o12811101213_tensor0000o12811101213_tensor0000o12811101213_tensor0000o12811101213_tensor0_0 --------------------------
	.section	.nv.shared.kernel_cutlass_kernel_flash_attncuteflash_bwd_sm90FlashAttentionBackwardSm90_object_at__tensor0000o12811101213_tensor0000o12811101213_tensor0000o12811101213_tensor0000o12811101213_tensor0_0,"aw",@nobits
	.sectionflags	@""
	.align	1024
	.zero		1024


//--------------------- .nv.shared.reserved.0     --------------------------
	.section	.nv.shared.reserved.0,"aw",@nobits
	.weak		__nv_reservedSMEM_offset_0_alias
	.size		__nv_reservedSMEM_offset_0_alias, 0, 0
	.other		__nv_reservedSMEM_offset_0_alias,@"STO_CUDA_RESERVED_SHARED STV_DEFAULT"
__nv_reservedSMEM_offset_0_alias:
	.zero		0


//--------------------- .nv.constant0.kernel_cutlass_kernel_flash_attncuteflash_bwd_sm90FlashAttentionBackwardSm90_object_at__tensor0000o12811101213_tensor0000o12811101213_tensor0000o12811101213_tensor0000o12811101213_tensor0_0 --------------------------
	.section	.nv.constant0.kernel_cutlass_kernel_flash_attncuteflash_bwd_sm90FlashAttentionBackwardSm90_object_at__tensor0000o12811101213_tensor0000o12811101213_tensor0000o12811101213_tensor0000o12811101213_tensor0_0,"a",@progbits
	.sectionflags	@""
	.align	4
.nv.constant0.kernel_cutlass_kernel_flash_attncuteflash_bwd_sm90FlashAttentionBackwardSm90_object_at__tensor0000o12811101213_tensor0000o12811101213_tensor0000o12811101213_tensor0000o12811101213_tensor0_0:
	.zero		1564


//--------------------- SYMBOLS --------------------------

	.type		.nv.reservedSmem.offset0,@object
	.size		.nv.reservedSmem.offset0,0x4
